def matmul_kernel(
    a_ptr,
    b_ptr,
    c_ptr,
    M,
    N,
    K,
    stride_am,
    stride_ak,
    stride_bk,
    stride_bn,
    stride_cm,
    stride_cn,
    BLOCK_M: tl.constexpr,
    BLOCK_N: tl.constexpr,
    BLOCK_K: tl.constexpr,
    GROUP_M: tl.constexpr,
):
    pid = tl.program_id(axis=0)
    num_pid_m = tl.cdiv(M, BLOCK_M)
    num_pid_n = tl.cdiv(N, BLOCK_N)
    num_pid_in_group = GROUP_M * num_pid_n
    group_id = pid // num_pid_in_group
    first_pid_m = group_id * GROUP_M
    group_size_m = min(num_pid_m - first_pid_m, GROUP_M)
    pid_m = first_pid_m + ((pid % num_pid_in_group) % group_size_m)
    pid_n = (pid % num_pid_in_group) // group_size_m

    offs_am = (pid_m * BLOCK_M + tl.arange(0, BLOCK_M)) % M
    offs_bn = (pid_n * BLOCK_N + tl.arange(0, BLOCK_N)) % N
    offs_k = tl.arange(0, BLOCK_K)
    a_ptrs = a_ptr + offs_am[:, None] * stride_am + offs_k[None, :] * stride_ak
    b_ptrs = b_ptr + offs_k[:, None] * stride_bk + offs_bn[None, :] * stride_bn

    acc = tl.zeros((BLOCK_M, BLOCK_N), dtype=tl.float32)
    for kk in range(0, tl.cdiv(K, BLOCK_K)):
        a = tl.load(a_ptrs, mask=offs_k[None, :] < K - kk * BLOCK_K, other=0.0)
        b = tl.load(b_ptrs, mask=offs_k[:, None] < K - kk * BLOCK_K, other=0.0)
        acc = tl.dot(a, b, acc)
        a_ptrs += BLOCK_K * stride_ak
        b_ptrs += BLOCK_K * stride_bk

    c = acc.to(c_ptr.dtype.element_ty)
    offs_cm = pid_m * BLOCK_M + tl.arange(0, BLOCK_M)
    offs_cn = pid_n * BLOCK_N + tl.arange(0, BLOCK_N)
    c_ptrs = c_ptr + offs_cm[:, None] * stride_cm + offs_cn[None, :] * stride_cn
    mask = (offs_cm[:, None] < M) & (offs_cn[None, :] < N)
    tl.store(c_ptrs, c, mask=mask)

# config = {"BLOCK_K": 64, "BLOCK_M": 128, "BLOCK_N": 256, "GROUP_M": 8, "arch": "sm_90", "dtype": "fp8e4m3", "num_ctas": 2, "num_stages": 3, "num_warps": 4}
# arch = sm_90


// ===== COMPILED SASS (sm_90a) =====

	.target	sm_90a

	.elftype	@"ET_EXEC"


//--------------------- .note.nv.tkinfo           --------------------------
	.section	.note.nv.tkinfo,"",@"SHT_NOTE"
	.sectionflags	@"SHF_NOTE_NV_TKINFO"
	.tkinfo
        /*0018*/ 	.word	0x00000002
        /*0030*/ 	.string	""
        /*0030*/ 	.string	"ptxas"
        /*0030*/ 	.string	"Cuda compilation tools, release 13.0, V13.0.88"
        /*0030*/ 	.string	"Build cuda_13.0.r13.0/compiler.36424714_0"
        /*0030*/ 	.string	"-v  -suppress-debug-info  -lineinfo  -arch sm_90a "



//--------------------- .note.nv.cuinfo           --------------------------
	.section	.note.nv.cuinfo,"",@"SHT_NOTE"
	.sectionflags	@"SHF_NOTE_NV_CUINFO"
        /*0018*/ 	.short	0x0002
        /*001a*/ 	.short	0x005a
        /*001c*/ 	.short	0x0082
	.zero		2


//--------------------- .nv.info                  --------------------------
	.section	.nv.info,"",@"SHT_CUDA_INFO"
	.align	4


	//----- nvinfo : EIATTR_REGCOUNT
	.align		4
        /*0000*/ 	.byte	0x04, 0x2f
        /*0002*/ 	.short	(.L_1 - .L_0)
	.align		4
.L_0:
        /*0004*/ 	.word	index@(matmul_kernel)
        /*0008*/ 	.word	0x000000ff


	//----- nvinfo : EIATTR_FRAME_SIZE
	.align		4
.L_1:
        /*000c*/ 	.byte	0x04, 0x11
        /*000e*/ 	.short	(.L_3 - .L_2)
	.align		4
.L_2:
        /*0010*/ 	.word	index@(matmul_kernel)
        /*0014*/ 	.word	0x000001c0


	//----- nvinfo : EIATTR_MIN_STACK_SIZE
	.align		4
.L_3:
        /*0018*/ 	.byte	0x04, 0x12
        /*001a*/ 	.short	(.L_5 - .L_4)
	.align		4
.L_4:
        /*001c*/ 	.word	index@(matmul_kernel)
        /*0020*/ 	.word	0x000001c0
.L_5:


//--------------------- .nv.compat                --------------------------
	.section	.nv.compat,"",@"SHT_CUDA_COMPAT_INFO"
	.align	4
        /*0000*/ 	.byte	0x02, 0x09, 0x01, 0x00, 0x02, 0x02, 0x04, 0x00, 0x02, 0x05, 0x05, 0x00, 0x03, 0x07, 0x01, 0x01
        /*0010*/ 	.byte	0x02, 0x03, 0x00, 0x00, 0x02, 0x06, 0x01, 0x00, 0x04, 0x0b, 0x08, 0x00, 0x00, 0x00, 0x00, 0x00
        /*0020*/ 	.byte	0x00, 0x00, 0x00, 0x00


//--------------------- .nv.info.matmul_kernel    --------------------------
	.section	.nv.info.matmul_kernel,"",@"SHT_CUDA_INFO"
	.sectionflags	@""
	.align	4


	//----- nvinfo : EIATTR_CUDA_API_VERSION
	.align		4
        /*0000*/ 	.byte	0x04, 0x37
        /*0002*/ 	.short	(.L_7 - .L_6)
.L_6:
        /*0004*/ 	.word	0x00000082


	//----- nvinfo : EIATTR_KPARAM_INFO
	.align		4
.L_7:
        /*0008*/ 	.byte	0x04, 0x17
        /*000a*/ 	.short	(.L_9 - .L_8)
.L_8:
        /*000c*/ 	.word	0x00000000
        /*0010*/ 	.short	0x000d
        /*0012*/ 	.short	0x0048
        /*0014*/ 	.byte	0x00, 0xf4, 0x21, 0x00


	//----- nvinfo : EIATTR_KPARAM_INFO
	.align		4
.L_9:
        /*0018*/ 	.byte	0x04, 0x17
        /*001a*/ 	.short	(.L_11 - .L_10)
.L_10:
        /*001c*/ 	.word	0x00000000
        /*0020*/ 	.short	0x000c
        /*0022*/ 	.short	0x0040
        /*0024*/ 	.byte	0x00, 0xf4, 0x21, 0x00


	//----- nvinfo : EIATTR_KPARAM_INFO
	.align		4
.L_11:
        /*0028*/ 	.byte	0x04, 0x17
        /*002a*/ 	.short	(.L_13 - .L_12)
.L_12:
        /*002c*/ 	.word	0x00000000
        /*0030*/ 	.short	0x000b
        /*0032*/ 	.short	0x0038
        /*0034*/ 	.byte	0x00, 0xf0, 0x11, 0x00


	//----- nvinfo : EIATTR_KPARAM_INFO
	.align		4
.L_13:
        /*0038*/ 	.byte	0x04, 0x17
        /*003a*/ 	.short	(.L_15 - .L_14)
.L_14:
        /*003c*/ 	.word	0x00000000
        /*0040*/ 	.short	0x000a
        /*0042*/ 	.short	0x0034
        /*0044*/ 	.byte	0x00, 0xf0, 0x11, 0x00


	//----- nvinfo : EIATTR_KPARAM_INFO
	.align		4
.L_15:
        /*0048*/ 	.byte	0x04, 0x17
        /*004a*/ 	.short	(.L_17 - .L_16)
.L_16:
        /*004c*/ 	.word	0x00000000
        /*0050*/ 	.short	0x0009
        /*0052*/ 	.short	0x0030
        /*0054*/ 	.byte	0x00, 0xf0, 0x11, 0x00


	//----- nvinfo : EIATTR_KPARAM_INFO
	.align		4
.L_17:
        /*0058*/ 	.byte	0x04, 0x17
        /*005a*/ 	.short	(.L_19 - .L_18)
.L_18:
        /*005c*/ 	.word	0x00000000
        /*0060*/ 	.short	0x0008
        /*0062*/ 	.short	0x002c
        /*0064*/ 	.byte	0x00, 0xf0, 0x11, 0x00


	//----- nvinfo : EIATTR_KPARAM_INFO
	.align		4
.L_19:
        /*0068*/ 	.byte	0x04, 0x17
        /*006a*/ 	.short	(.L_21 - .L_20)
.L_20:
        /*006c*/ 	.word	0x00000000
        /*0070*/ 	.short	0x0007
        /*0072*/ 	.short	0x0028
        /*0074*/ 	.byte	0x00, 0xf0, 0x11, 0x00


	//----- nvinfo : EIATTR_KPARAM_INFO
	.align		4
.L_21:
        /*0078*/ 	.byte	0x04, 0x17
        /*007a*/ 	.short	(.L_23 - .L_22)
.L_22:
        /*007c*/ 	.word	0x00000000
        /*0080*/ 	.short	0x0006
        /*0082*/ 	.short	0x0024
        /*0084*/ 	.byte	0x00, 0xf0, 0x11, 0x00


	//----- nvinfo : EIATTR_KPARAM_INFO
	.align		4
.L_23:
        /*0088*/ 	.byte	0x04, 0x17
        /*008a*/ 	.short	(.L_25 - .L_24)
.L_24:
        /*008c*/ 	.word	0x00000000
        /*0090*/ 	.short	0x0005
        /*0092*/ 	.short	0x0020
        /*0094*/ 	.byte	0x00, 0xf0, 0x11, 0x00


	//----- nvinfo : EIATTR_KPARAM_INFO
	.align		4
.L_25:
        /*0098*/ 	.byte	0x04, 0x17
        /*009a*/ 	.short	(.L_27 - .L_26)
.L_26:
        /*009c*/ 	.word	0x00000000
        /*00a0*/ 	.short	0x0004
        /*00a2*/ 	.short	0x001c
        /*00a4*/ 	.byte	0x00, 0xf0, 0x11, 0x00


	//----- nvinfo : EIATTR_KPARAM_INFO
	.align		4
.L_27:
        /*00a8*/ 	.byte	0x04, 0x17
        /*00aa*/ 	.short	(.L_29 - .L_28)
.L_28:
        /*00ac*/ 	.word	0x00000000
        /*00b0*/ 	.short	0x0003
        /*00b2*/ 	.short	0x0018
        /*00b4*/ 	.byte	0x00, 0xf0, 0x11, 0x00


	//----- nvinfo : EIATTR_KPARAM_INFO
	.align		4
.L_29:
        /*00b8*/ 	.byte	0x04, 0x17
        /*00ba*/ 	.short	(.L_31 - .L_30)
.L_30:
        /*00bc*/ 	.word	0x00000000
        /*00c0*/ 	.short	0x0002
        /*00c2*/ 	.short	0x0010
        /*00c4*/ 	.byte	0x00, 0xf4, 0x21, 0x00


	//----- nvinfo : EIATTR_KPARAM_INFO
	.align		4
.L_31:
        /*00c8*/ 	.byte	0x04, 0x17
        /*00ca*/ 	.short	(.L_33 - .L_32)
.L_32:
        /*00cc*/ 	.word	0x00000000
        /*00d0*/ 	.short	0x0001
        /*00d2*/ 	.short	0x0008
        /*00d4*/ 	.byte	0x00, 0xf4, 0x21, 0x00


	//----- nvinfo : EIATTR_KPARAM_INFO
	.align		4
.L_33:
        /*00d8*/ 	.byte	0x04, 0x17
        /*00da*/ 	.short	(.L_35 - .L_34)
.L_34:
        /*00dc*/ 	.word	0x00000000
        /*00e0*/ 	.short	0x0000
        /*00e2*/ 	.short	0x0000
        /*00e4*/ 	.byte	0x00, 0xf4, 0x21, 0x00


	//----- nvinfo : EIATTR_EXPLICIT_CLUSTER
	.align		4
.L_35:
        /*00e8*/ 	.byte	0x01, 0x3e
	.zero		2


	//----- nvinfo : EIATTR_CTA_PER_CLUSTER
	.align		4
        /*00ec*/ 	.byte	0x04, 0x3d
        /*00ee*/ 	.short	(.L_37 - .L_36)
.L_36:
        /*00f0*/ 	.word	0x00000002
        /*00f4*/ 	.word	0x00000001
        /*00f8*/ 	.word	0x00000001


	//----- nvinfo : EIATTR_SPARSE_MMA_MASK
	.align		4
.L_37:
        /*00fc*/ 	.byte	0x03, 0x50
        /*00fe*/ 	.short	0x0000


	//----- nvinfo : EIATTR_MAXREG_COUNT
	.align		4
        /*0100*/ 	.byte	0x03, 0x1b
        /*0102*/ 	.short	0x00ff


	//----- nvinfo : EIATTR_NUM_BARRIERS
	.align		4
        /*0104*/ 	.byte	0x02, 0x4c
        /*0106*/ 	.byte	0x01
	.zero		1


	//----- nvinfo : EIATTR_ANNOTATIONS
	.align		4
        /*0108*/ 	.byte	0x04, 0x55
        /*010a*/ 	.short	(.L_39 - .L_38)


	//   ....[0]....
.L_38:
        /*010c*/ 	.word	0x00000001
        /*0110*/ 	.byte	0xa0, 0x05, 0x00, 0x00, 0x01, 0x00, 0x00, 0x00, 0x10, 0x06, 0x00, 0x00, 0x01, 0x00, 0x00, 0x00
        /* <DEDUP_REMOVED lines=190> */
        /*0d00*/ 	.byte	0xb0, 0xa8, 0x00, 0x00, 0x01, 0x00, 0x00, 0x00, 0xf0, 0xa8, 0x00, 0x00


	//----- nvinfo : EIATTR_MERCURY_ISA_VERSION
	.align		4
.L_39:
        /*0d0c*/ 	.byte	0x03, 0x5f
        /*0d0e*/ 	.short	0x0101


	//----- nvinfo : EIATTR_EXIT_INSTR_OFFSETS
	.align		4
        /*0d10*/ 	.byte	0x04, 0x1c
        /*0d12*/ 	.short	(.L_41 - .L_40)


	//   ....[0]....
.L_40:
        /*0d14*/ 	.word	0x0000f500


	//   ....[1]....
        /*0d18*/ 	.word	0x0000f520


	//----- nvinfo : EIATTR_REQNTID
	.align		4
.L_41:
        /*0d1c*/ 	.byte	0x04, 0x10
        /*0d1e*/ 	.short	(.L_43 - .L_42)
.L_42:
        /*0d20*/ 	.word	0x00000080
        /*0d24*/ 	.word	0x00000001
        /*0d28*/ 	.word	0x00000001


	//----- nvinfo : EIATTR_CBANK_PARAM_SIZE
	.align		4
.L_43:
        /*0d2c*/ 	.byte	0x03, 0x19
        /*0d2e*/ 	.short	0x0050


	//----- nvinfo : EIATTR_PARAM_CBANK
	.align		4
        /*0d30*/ 	.byte	0x04, 0x0a
        /*0d32*/ 	.short	(.L_45 - .L_44)
	.align		4
.L_44:
        /*0d34*/ 	.word	index@(.nv.constant0.matmul_kernel)
        /*0d38*/ 	.short	0x0210
        /*0d3a*/ 	.short	0x0050


	//----- nvinfo : EIATTR_SW_WAR
	.align		4
.L_45:
        /*0d3c*/ 	.byte	0x04, 0x36
        /*0d3e*/ 	.short	(.L_47 - .L_46)
.L_46:
        /*0d40*/ 	.word	0x00000008
.L_47:


//--------------------- .nv.callgraph             --------------------------
	.section	.nv.callgraph,"",@"SHT_CUDA_CALLGRAPH"
	.align	4
	.sectionentsize	8
	.align		4
        /*0000*/ 	.word	0x00000000
	.align		4
        /*0004*/ 	.word	0xffffffff
	.align		4
        /*0008*/ 	.word	0x00000000
	.align		4
        /*000c*/ 	.word	0xfffffffe
	.align		4
        /*0010*/ 	.word	0x00000000
	.align		4
        /*0014*/ 	.word	0xfffffffd
	.align		4
        /*0018*/ 	.word	0x00000000
	.align		4
        /*001c*/ 	.word	0xfffffffc


//--------------------- .text.matmul_kernel       --------------------------
	.section	.text.matmul_kernel,"ax",@progbits
	.align	128
        .global         matmul_kernel
        .type           matmul_kernel,@function
        .size           matmul_kernel,(.L_x_4 - matmul_kernel)
        .other          matmul_kernel,@"STO_CUDA_ENTRY STV_DEFAULT"
matmul_kernel:
.text.matmul_kernel:
[----:B------:R-:W0:Y:S08]  /*0000*/  LDC R1, c[0x0][0x28] ;  /* 0x00000a00ff017b82 */ /* 0x000e300000000800 */
[----:B------:R-:W1:Y:S01]  /*0010*/  LDC.64 R46, c[0x0][0x228] ;  /* 0x00008a00ff2e7b82 */ /* 0x000e620000000a00 */
[----:B------:R-:W2:Y:S01]  /*0020*/  S2R R153, SR_TID.X ;  /* 0x0000000000997919 */ /* 0x000ea20000002100 */
[----:B0-----:R-:W-:Y:S01]  /*0030*/  VIADD R1, R1, 0xfffffe40 ;  /* 0xfffffe4001017836 */ /* 0x001fe20000000000 */
[----:B------:R-:W-:Y:S01]  /*0040*/  ULDC UR5, c[0x0][0x230] ;  /* 0x00008c0000057ab9 */ /* 0x000fe20000000800 */
[----:B------:R-:W-:Y:S01]  /*0050*/  ULDC.64 UR14, c[0x0][0x208] ;  /* 0x00008200000e7ab9 */ /* 0x000fe20000000a00 */
[----:B------:R-:W0:Y:S03]  /*0060*/  S2R R10, SR_CgaCtaId ;  /* 0x00000000000a7919 */ /* 0x000e260000008800 */
[----:B------:R-:W3:Y:S08]  /*0070*/  S2UR UR4, SR_CTAID.X ;  /* 0x00000000000479c3 */ /* 0x000ef00000002500 */
[----:B------:R-:W4:Y:S01]  /*0080*/  LDC R12, c[0x0][0x230] ;  /* 0x00008c00ff0c7b82 */ /* 0x000f220000000800 */
[----:B-1----:R-:W-:-:S05]  /*0090*/  VIADD R0, R47, 0xff ;  /* 0x000000ff2f007836 */ /* 0x002fca0000000000 */
[----:B------:R-:W-:Y:S02]  /*00a0*/  SHF.R.S32.HI R3, RZ, 0x1f, R0 ;  /* 0x0000001fff037819 */ /* 0x000fe40000011400 */
[----:B---3--:R-:W-:Y:S01]  /*00b0*/  I2FP.F32.U32 R5, UR4 ;  /* 0x0000000400057c45 */ /* 0x008fe20008201000 */
[----:B------:R-:W-:Y:S01]  /*00c0*/  ULDC UR4, c[0x0][0x150] ;  /* 0x0000540000047ab9 */ /* 0x000fe20000000800 */
[----:B------:R-:W-:Y:S02]  /*00d0*/  LEA.HI R3, R3, R0, RZ, 0x8 ;  /* 0x0000000003037211 */ /* 0x000fe400078f40ff */
[----:B--2---:R-:W-:Y:S01]  /*00e0*/  LOP3.LUT R152, R153, 0x7f, RZ, 0xc0, !PT ;  /* 0x0000007f99987812 */ /* 0x004fe200078ec0ff */
[----:B------:R-:W-:Y:S01]  /*00f0*/  FMUL R5, R5, UR4 ;  /* 0x0000000405057c20 */ /* 0x000fe20008400000 */
[----:B------:R-:W-:Y:S01]  /*0100*/  SHF.R.S32.HI R3, RZ, 0x8, R3 ;  /* 0x00000008ff037819 */ /* 0x000fe20000011403 */
[----:B----4-:R-:W-:Y:S01]  /*0110*/  VIADD R12, R12, 0x3f ;  /* 0x0000003f0c0c7836 */ /* 0x010fe20000000000 */
[----:B0-----:R-:W-:-:S03]  /*0120*/  R2UR UR4, R10 ;  /* 0x000000000a0472ca */ /* 0x001fc600000e0000 */
[----:B------:R-:W-:Y:S01]  /*0130*/  IMAD.SHL.U32 R4, R3, 0x8, RZ ;  /* 0x0000000803047824 */ /* 0x000fe200078e00ff */
[----:B------:R-:W0:Y:S04]  /*0140*/  F2I.U32.TRUNC.NTZ R5, R5 ;  /* 0x0000000500057305 */ /* 0x000e28000020f000 */
[----:B------:R-:W-:-:S04]  /*0150*/  IABS R7, R4 ;  /* 0x0000000400077213 */ /* 0x000fc80000000000 */
[----:B------:R-:W1:Y:S01]  /*0160*/  I2F.RP R0, R7 ;  /* 0x0000000700007306 */ /* 0x000e620000209400 */
[----:B0-----:R-:W-:-:S07]  /*0170*/  IABS R11, R5 ;  /* 0x00000005000b7213 */ /* 0x001fce0000000000 */
[----:B-1----:R-:W0:Y:S02]  /*0180*/  MUFU.RCP R0, R0 ;  /* 0x0000000000007308 */ /* 0x002e240000001000 */
[----:B0-----:R-:W-:Y:S01]  /*0190*/  VIADD R2, R0, 0xffffffe ;  /* 0x0ffffffe00027836 */ /* 0x001fe20000000000 */
[----:B------:R-:W-:-:S05]  /*01a0*/  IABS R0, R4 ;  /* 0x0000000400007213 */ /* 0x000fca0000000000 */
[----:B------:R0:W1:Y:S01]  /*01b0*/  F2I.FTZ.U32.TRUNC.NTZ R3, R2 ;  /* 0x0000000200037305 */ /* 0x000062000021f000 */
[----:B------:R-:W-:Y:S02]  /*01c0*/  IMAD.MOV R0, RZ, RZ, -R0 ;  /* 0x000000ffff007224 */ /* 0x000fe400078e0a00 */
[----:B0-----:R-:W-:Y:S02]  /*01d0*/  IMAD.MOV.U32 R2, RZ, RZ, RZ ;  /* 0x000000ffff027224 */ /* 0x001fe400078e00ff */
[----:B-1----:R-:W-:-:S04]  /*01e0*/  IMAD.MOV R6, RZ, RZ, -R3 ;  /* 0x000000ffff067224 */ /* 0x002fc800078e0a03 */
[----:B------:R-:W-:-:S04]  /*01f0*/  IMAD R9, R6, R7, RZ ;  /* 0x0000000706097224 */ /* 0x000fc800078e02ff */
[----:B------:R-:W-:-:S06]  /*0200*/  IMAD.HI.U32 R2, R3, R9, R2 ;  /* 0x0000000903027227 */ /* 0x000fcc00078e0002 */
[----:B------:R-:W-:-:S04]  /*0210*/  IMAD.HI.U32 R2, R2, R11, RZ ;  /* 0x0000000b02027227 */ /* 0x000fc800078e00ff */
[----:B------:R-:W-:-:S05]  /*0220*/  IMAD R0, R2, R0, R11 ;  /* 0x0000000002007224 */ /* 0x000fca00078e020b */
[----:B------:R-:W-:-:S13]  /*0230*/  ISETP.GT.U32.AND P1, PT, R7, R0, PT ;  /* 0x000000000700720c */ /* 0x000fda0003f24070 */
[----:B------:R-:W-:Y:S02]  /*0240*/  @!P1 IMAD.IADD R0, R0, 0x1, -R7 ;  /* 0x0000000100009824 */ /* 0x000fe400078e0a07 */
[----:B------:R-:W-:Y:S01]  /*0250*/  @!P1 VIADD R2, R2, 0x1 ;  /* 0x0000000102029836 */ /* 0x000fe20000000000 */
[----:B------:R-:W-:Y:S02]  /*0260*/  ISETP.NE.AND P1, PT, R4, RZ, PT ;  /* 0x000000ff0400720c */ /* 0x000fe40003f25270 */
[----:B------:R-:W-:Y:S02]  /*0270*/  ISETP.GE.U32.AND P0, PT, R0, R7, PT ;  /* 0x000000070000720c */ /* 0x000fe40003f06070 */
[----:B------:R-:W-:-:S04]  /*0280*/  LOP3.LUT R0, R5, R4, RZ, 0x3c, !PT ;  /* 0x0000000405007212 */ /* 0x000fc800078e3cff */
[----:B------:R-:W-:Y:S01]  /*0290*/  ISETP.GE.AND P2, PT, R0, RZ, PT ;  /* 0x000000ff0000720c */ /* 0x000fe20003f46270 */
[----:B------:R-:W-:-:S05]  /*02a0*/  VIADD R0, R46, 0x7f ;  /* 0x0000007f2e007836 */ /* 0x000fca0000000000 */
[----:B------:R-:W-:Y:S01]  /*02b0*/  SHF.R.S32.HI R3, RZ, 0x1f, R0 ;  /* 0x0000001fff037819 */ /* 0x000fe20000011400 */
[----:B------:R-:W-:-:S03]  /*02c0*/  @P0 VIADD R2, R2, 0x1 ;  /* 0x0000000102020836 */ /* 0x000fc60000000000 */
[----:B------:R-:W-:-:S03]  /*02d0*/  LEA.HI R3, R3, R0, RZ, 0x7 ;  /* 0x0000000003037211 */ /* 0x000fc600078f38ff */
[----:B------:R-:W-:Y:S01]  /*02e0*/  @!P2 IMAD.MOV R2, RZ, RZ, -R2 ;  /* 0x000000ffff02a224 */ /* 0x000fe200078e0a02 */
[----:B------:R-:W-:-:S05]  /*02f0*/  @!P1 LOP3.LUT R2, RZ, R4, RZ, 0x33, !PT ;  /* 0x00000004ff029212 */ /* 0x000fca00078e33ff */
[----:B------:R-:W-:Y:S02]  /*0300*/  IMAD.SHL.U32 R6, R2, 0x8, RZ ;  /* 0x0000000802067824 */ /* 0x000fe400078e00ff */
[----:B------:R-:W-:-:S03]  /*0310*/  IMAD.MOV R2, RZ, RZ, -R2 ;  /* 0x000000ffff027224 */ /* 0x000fc600078e0a02 */
[----:B------:R-:W-:Y:S01]  /*0320*/  LEA.HI.SX32 R3, R3, -R6, 0x19 ;  /* 0x8000000603037211 */ /* 0x000fe200078fcaff */
[----:B------:R-:W-:-:S03]  /*0330*/  IMAD R4, R4, R2, R5 ;  /* 0x0000000204047224 */ /* 0x000fc600078e0205 */
[----:B------:R-:W-:Y:S02]  /*0340*/  VIMNMX R11, R3, 0x8, PT ;  /* 0x00000008030b7848 */ /* 0x000fe40003fe0100 */
[----:B------:R-:W-:Y:S02]  /*0350*/  IABS R9, R4 ;  /* 0x0000000400097213 */ /* 0x000fe40000000000 */
[----:B------:R-:W-:-:S04]  /*0360*/  IABS R7, R11 ;  /* 0x0000000b00077213 */ /* 0x000fc80000000000 */
[----:B------:R-:W0:Y:S08]  /*0370*/  I2F.RP R0, R7 ;  /* 0x0000000700007306 */ /* 0x000e300000209400 */
[----:B0-----:R-:W0:Y:S02]  /*0380*/  MUFU.RCP R0, R0 ;  /* 0x0000000000007308 */ /* 0x001e240000001000 */
[----:B0-----:R-:W-:-:S06]  /*0390*/  VIADD R3, R0, 0xffffffe ;  /* 0x0ffffffe00037836 */ /* 0x001fcc0000000000 */
[----:B------:R-:W0:Y:S02]  /*03a0*/  F2I.FTZ.U32.TRUNC.NTZ R3, R3 ;  /* 0x0000000300037305 */ /* 0x000e24000021f000 */
[----:B0-----:R-:W-:-:S04]  /*03b0*/  IMAD.MOV R8, RZ, RZ, -R3 ;  /* 0x000000ffff087224 */ /* 0x001fc800078e0a03 */
[----:B------:R-:W-:Y:S01]  /*03c0*/  IMAD.MOV.U32 R2, RZ, RZ, R8 ;  /* 0x000000ffff027224 */ /* 0x000fe200078e0008 */
[----:B------:R-:W-:-:S03]  /*03d0*/  IABS R8, R11 ;  /* 0x0000000b00087213 */ /* 0x000fc60000000000 */
[----:B------:R-:W-:Y:S02]  /*03e0*/  IMAD R5, R2, R7, RZ ;  /* 0x0000000702057224 */ /* 0x000fe400078e02ff */
[----:B------:R-:W-:Y:S02]  /*03f0*/  IMAD.MOV.U32 R2, RZ, RZ, RZ ;  /* 0x000000ffff027224 */ /* 0x000fe400078e00ff */
[----:B------:R-:W-:Y:S02]  /*0400*/  IMAD.MOV R0, RZ, RZ, -R8 ;  /* 0x000000ffff007224 */ /* 0x000fe400078e0a08 */
[----:B------:R-:W-:-:S04]  /*0410*/  IMAD.HI.U32 R2, R3, R5, R2 ;  /* 0x0000000503027227 */ /* 0x000fc800078e0002 */
[----:B------:R-:W-:Y:S02]  /*0420*/  IMAD.SHL.U32 R3, R10, 0x80, RZ ;  /* 0x000000800a037824 */ /* 0x000fe400078e00ff */
[----:B------:R-:W-:-:S03]  /*0430*/  IMAD.HI.U32 R2, R2, R9, RZ ;  /* 0x0000000902027227 */ /* 0x000fc600078e00ff */
[----:B------:R-:W-:Y:S01]  /*0440*/  LOP3.LUT R5, R3, 0x80, RZ, 0xc0, !PT ;  /* 0x0000008003057812 */ /* 0x000fe200078ec0ff */
[----:B------:R-:W-:-:S05]  /*0450*/  IMAD R0, R2, R0, R9 ;  /* 0x0000000002007224 */ /* 0x000fca00078e0209 */
[----:B------:R-:W-:-:S13]  /*0460*/  ISETP.GT.U32.AND P1, PT, R7, R0, PT ;  /* 0x000000000700720c */ /* 0x000fda0003f24070 */
[----:B------:R-:W-:Y:S02]  /*0470*/  @!P1 IMAD.IADD R0, R0, 0x1, -R7 ;  /* 0x0000000100009824 */ /* 0x000fe400078e0a07 */
[----:B------:R-:W-:Y:S01]  /*0480*/  @!P1 VIADD R2, R2, 0x1 ;  /* 0x0000000102029836 */ /* 0x000fe20000000000 */
[----:B------:R-:W-:Y:S02]  /*0490*/  ISETP.NE.AND P1, PT, R11, RZ, PT ;  /* 0x000000ff0b00720c */ /* 0x000fe40003f25270 */
[----:B------:R-:W-:Y:S02]  /*04a0*/  ISETP.GE.U32.AND P0, PT, R0, R7, PT ;  /* 0x000000070000720c */ /* 0x000fe40003f06070 */
[----:B------:R-:W-:-:S04]  /*04b0*/  LOP3.LUT R0, R4, R11, RZ, 0x3c, !PT ;  /* 0x0000000b04007212 */ /* 0x000fc800078e3cff */
[----:B------:R-:W-:Y:S02]  /*04c0*/  ISETP.GE.AND P2, PT, R0, RZ, PT ;  /* 0x000000ff0000720c */ /* 0x000fe40003f46270 */
[----:B------:R-:W-:-:S04]  /*04d0*/  MOV R0, 0x400 ;  /* 0x0000040000007802 */ /* 0x000fc80000000f00 */
[----:B------:R-:W-:Y:S01]  /*04e0*/  R2UR UR12, R0 ;  /* 0x00000000000c72ca */ /* 0x000fe200000e0000 */
[----:B------:R-:W-:Y:S01]  /*04f0*/  @P0 VIADD R2, R2, 0x1 ;  /* 0x0000000102020836 */ /* 0x000fe20000000000 */
[----:B------:R-:W-:-:S05]  /*0500*/  ISETP.GT.AND P0, PT, R12, 0x3f, PT ;  /* 0x0000003f0c00780c */ /* 0x000fca0003f04270 */
[----:B------:R-:W-:Y:S01]  /*0510*/  @!P2 IMAD.MOV R2, RZ, RZ, -R2 ;  /* 0x000000ffff02a224 */ /* 0x000fe200078e0a02 */
[----:B------:R-:W-:-:S05]  /*0520*/  @!P1 LOP3.LUT R2, RZ, R11, RZ, 0x33, !PT ;  /* 0x0000000bff029212 */ /* 0x000fca00078e33ff */
[----:B------:R-:W-:Y:S01]  /*0530*/  IMAD.MOV R0, RZ, RZ, -R2 ;  /* 0x000000ffff007224 */ /* 0x000fe200078e0a02 */
[----:B------:R-:W-:Y:S01]  /*0540*/  ULEA UR12, UR4, UR12, 0x18 ;  /* 0x0000000c040c7291 */ /* 0x000fe2000f8ec03f */
[----:B------:R-:W-:Y:S02]  /*0550*/  IMAD.SHL.U32 R2, R2, 0x100, RZ ;  /* 0x0000010002027824 */ /* 0x000fe400078e00ff */
[----:B------:R-:W-:Y:S02]  /*0560*/  IMAD R0, R11, R0, R4 ;  /* 0x000000000b007224 */ /* 0x000fe400078e0204 */
[----:B------:R-:W-:Y:S02]  /*0570*/  IMAD.U32 R4, RZ, RZ, UR5 ;  /* 0x00000005ff047e24 */ /* 0x000fe4000f8e00ff */
[----:B------:R-:W-:-:S04]  /*0580*/  IMAD.IADD R0, R6, 0x1, R0 ;  /* 0x0000000106007824 */ /* 0x000fc800078e0200 */
[----:B------:R-:W-:-:S05]  /*0590*/  IMAD R17, R0, 0x80, R152 ;  /* 0x0000008000117824 */ /* 0x000fca00078e0298 */
[----:B------:R0:W-:Y:S01]  /*05a0*/  STL [R1+0x170], R17 ;  /* 0x0001701101007387 */ /* 0x0001e20000100800 */
[----:B------:R-:W-:Y:S05]  /*05b0*/  @P0 BRA `(.L_x_0) ;  /* 0x00000004000c0947 */ /* 0x000fea0003800000 */
[----:B------:R-:W-:Y:S01]  /*05c0*/  IMAD.SHL.U32 R0, R153, 0x8, RZ ;  /* 0x0000000899007824 */ /* 0x000fe200078e00ff */
[----:B------:R-:W-:Y:S02]  /*05d0*/  CS2R R88, SRZ ;  /* 0x0000000000587805 */ /* 0x000fe4000001ff00 */
[----:B------:R-:W-:Y:S02]  /*05e0*/  CS2R R90, SRZ ;  /* 0x00000000005a7805 */ /* 0x000fe4000001ff00 */
[----:B------:R-:W-:Y:S02]  /*05f0*/  CS2R R92, SRZ ;  /* 0x00000000005c7805 */ /* 0x000fe4000001ff00 */
[----:B------:R-:W-:Y:S01]  /*0600*/  CS2R R94, SRZ ;  /* 0x00000000005e7805 */ /* 0x000fe2000001ff00 */
[----:B------:R1:W-:Y:S01]  /*0610*/  STL [R1+0x174], R0 ;  /* 0x0001740001007387 */ /* 0x0003e20000100800 */
[----:B------:R-:W-:Y:S02]  /*0620*/  CS2R R96, SRZ ;  /* 0x0000000000607805 */ /* 0x000fe4000001ff00 */
[----:B------:R-:W-:-:S02]  /*0630*/  CS2R R98, SRZ ;  /* 0x0000000000627805 */ /* 0x000fc4000001ff00 */
[----:B------:R-:W-:Y:S02]  /*0640*/  CS2R R100, SRZ ;  /* 0x0000000000647805 */ /* 0x000fe4000001ff00 */
[----:B------:R-:W-:Y:S02]  /*0650*/  CS2R R102, SRZ ;  /* 0x0000000000667805 */ /* 0x000fe4000001ff00 */
[----:B------:R-:W-:Y:S02]  /*0660*/  CS2R R104, SRZ ;  /* 0x0000000000687805 */ /* 0x000fe4000001ff00 */
[----:B------:R-:W-:Y:S02]  /*0670*/  CS2R R106, SRZ ;  /* 0x00000000006a7805 */ /* 0x000fe4000001ff00 */
        /* <DEDUP_REMOVED lines=53> */
[----:B------:R-:W-:Y:S01]  /*09d0*/  CS2R R86, SRZ ;  /* 0x0000000000567805 */ /* 0x000fe2000001ff00 */
[----:B-1----:R-:W-:Y:S06]  /*09e0*/  BRA `(.L_x_1) ;  /* 0x0000009c00b07947 */ /* 0x002fec0003800000 */
.L_x_0:
[----:B------:R-:W-:Y:S01]  /*09f0*/  IABS R11, R46 ;  /* 0x0000002e000b7213 */ /* 0x000fe20000000000 */
[----:B------:R-:W-:Y:S01]  /*0a00*/  ULDC UR4, c[0x0][0x234] ;  /* 0x00008d0000047ab9 */ /* 0x000fe20000000800 */
[----:B------:R-:W-:Y:S01]  /*0a10*/  IABS R3, R47 ;  /* 0x0000002f00037213 */ /* 0x000fe20000000000 */
[----:B------:R-:W-:Y:S01]  /*0a20*/  ULDC.64 UR16, c[0x0][0x210] ;  /* 0x0000840000107ab9 */ /* 0x000fe20000000a00 */
[----:B------:R-:W1:Y:S01]  /*0a30*/  I2F.RP R0, R11 ;  /* 0x0000000b00007306 */ /* 0x000e620000209400 */
[----:B------:R-:W-:Y:S01]  /*0a40*/  ISETP.GE.AND P1, PT, R17, RZ, PT ;  /* 0x000000ff1100720c */ /* 0x000fe20003f26270 */
[----:B------:R-:W-:Y:S01]  /*0a50*/  ULDC UR7, c[0x0][0x23c] ;  /* 0x00008f0000077ab9 */ /* 0x000fe20000000800 */
[----:B------:R-:W-:Y:S02]  /*0a60*/  CS2R R92, SRZ ;  /* 0x00000000005c7805 */ /* 0x000fe4000001ff00 */
[----:B------:R-:W-:Y:S02]  /*0a70*/  CS2R R94, SRZ ;  /* 0x00000000005e7805 */ /* 0x000fe4000001ff00 */
[----:B------:R-:W-:-:S02]  /*0a80*/  CS2R R96, SRZ ;  /* 0x0000000000607805 */ /* 0x000fc4000001ff00 */
[----:B------:R-:W-:Y:S02]  /*0a90*/  CS2R R98, SRZ ;  /* 0x0000000000627805 */ /* 0x000fe4000001ff00 */
[----:B------:R-:W-:Y:S01]  /*0aa0*/  CS2R R100, SRZ ;  /* 0x0000000000647805 */ /* 0x000fe2000001ff00 */
[----:B------:R-:W2:Y:S01]  /*0ab0*/  I2F.RP R9, R3 ;  /* 0x0000000300097306 */ /* 0x000ea20000209400 */
[----:B------:R-:W-:Y:S02]  /*0ac0*/  CS2R R102, SRZ ;  /* 0x0000000000667805 */ /* 0x000fe4000001ff00 */
[----:B------:R-:W-:Y:S02]  /*0ad0*/  CS2R R104, SRZ ;  /* 0x0000000000687805 */ /* 0x000fe4000001ff00 */
[----:B------:R-:W-:Y:S02]  /*0ae0*/  CS2R R106, SRZ ;  /* 0x00000000006a7805 */ /* 0x000fe4000001ff00 */
[----:B------:R-:W-:-:S02]  /*0af0*/  CS2R R108, SRZ ;  /* 0x00000000006c7805 */ /* 0x000fc4000001ff00 */
[----:B------:R-:W-:Y:S02]  /*0b00*/  CS2R R110, SRZ ;  /* 0x00000000006e7805 */ /* 0x000fe4000001ff00 */
[----:B------:R-:W-:Y:S02]  /*0b10*/  CS2R R112, SRZ ;  /* 0x0000000000707805 */ /* 0x000fe4000001ff00 */
[----:B------:R-:W-:Y:S01]  /*0b20*/  CS2R R114, SRZ ;  /* 0x0000000000727805 */ /* 0x000fe2000001ff00 */
[----:B-1----:R-:W1:Y:S01]  /*0b30*/  MUFU.RCP R0, R0 ;  /* 0x0000000000007308 */ /* 0x002e620000001000 */
[----:B------:R-:W-:Y:S02]  /*0b40*/  CS2R R116, SRZ ;  /* 0x0000000000747805 */ /* 0x000fe4000001ff00 */
[----:B------:R-:W-:Y:S02]  /*0b50*/  CS2R R118, SRZ ;  /* 0x0000000000767805 */ /* 0x000fe4000001ff00 */
[----:B------:R-:W-:-:S02]  /*0b60*/  CS2R R120, SRZ ;  /* 0x0000000000787805 */ /* 0x000fc4000001ff00 */
[----:B------:R-:W-:Y:S02]  /*0b70*/  CS2R R122, SRZ ;  /* 0x00000000007a7805 */ /* 0x000fe4000001ff00 */
[----:B------:R-:W-:Y:S02]  /*0b80*/  CS2R R124, SRZ ;  /* 0x00000000007c7805 */ /* 0x000fe4000001ff00 */
[----:B------:R-:W-:Y:S02]  /*0b90*/  CS2R R126, SRZ ;  /* 0x00000000007e7805 */ /* 0x000fe4000001ff00 */
[----:B------:R-:W-:Y:S01]  /*0ba0*/  CS2R R128, SRZ ;  /* 0x0000000000807805 */ /* 0x000fe2000001ff00 */
[----:B--2---:R-:W2:Y:S01]  /*0bb0*/  MUFU.RCP R9, R9 ;  /* 0x0000000900097308 */ /* 0x004ea20000001000 */
[----:B------:R-:W-:Y:S02]  /*0bc0*/  CS2R R130, SRZ ;  /* 0x0000000000827805 */ /* 0x000fe4000001ff00 */
[----:B------:R-:W-:-:S02]  /*0bd0*/  CS2R R132, SRZ ;  /* 0x0000000000847805 */ /* 0x000fc4000001ff00 */
[----:B------:R-:W-:Y:S02]  /*0be0*/  CS2R R134, SRZ ;  /* 0x0000000000867805 */ /* 0x000fe4000001ff00 */
[----:B------:R-:W-:Y:S02]  /*0bf0*/  CS2R R136, SRZ ;  /* 0x0000000000887805 */ /* 0x000fe4000001ff00 */
[----:B------:R-:W-:Y:S02]  /*0c00*/  CS2R R138, SRZ ;  /* 0x00000000008a7805 */ /* 0x000fe4000001ff00 */
[----:B------:R-:W-:Y:S02]  /*0c10*/  CS2R R140, SRZ ;  /* 0x00000000008c7805 */ /* 0x000fe4000001ff00 */
[----:B------:R-:W-:Y:S02]  /*0c20*/  CS2R R142, SRZ ;  /* 0x00000000008e7805 */ /* 0x000fe4000001ff00 */
[----:B------:R-:W-:Y:S01]  /*0c30*/  CS2R R144, SRZ ;  /* 0x0000000000907805 */ /* 0x000fe2000001ff00 */
[----:B-1----:R-:W-:Y:S01]  /*0c40*/  VIADD R8, R0, 0xffffffe ;  /* 0x0ffffffe00087836 */ /* 0x002fe20000000000 */
[----:B------:R-:W-:-:S02]  /*0c50*/  IABS R0, R17 ;  /* 0x0000001100007213 */ /* 0x000fc40000000000 */
[----:B------:R-:W-:Y:S02]  /*0c60*/  CS2R R146, SRZ ;  /* 0x0000000000927805 */ /* 0x000fe4000001ff00 */
[----:B------:R-:W-:Y:S01]  /*0c70*/  CS2R R148, SRZ ;  /* 0x0000000000947805 */ /* 0x000fe2000001ff00 */
[----:B------:R-:W1:Y:S01]  /*0c80*/  F2I.FTZ.U32.TRUNC.NTZ R7, R8 ;  /* 0x0000000800077305 */ /* 0x000e62000021f000 */
[----:B------:R-:W-:Y:S01]  /*0c90*/  CS2R R150, SRZ ;  /* 0x0000000000967805 */ /* 0x000fe2000001ff00 */
[----:B------:R-:W-:Y:S01]  /*0ca0*/  UMOV UR5, 0x7fffffdf ;  /* 0x7fffffdf00057882 */ /* 0x000fe20000000000 */
[----:B------:R-:W-:Y:S01]  /*0cb0*/  USHF.L.U32 UR24, UR7, 0x6, URZ ;  /* 0x0000000607187899 */ /* 0x000fe2000800063f */
[----:B--2---:R-:W-:Y:S01]  /*0cc0*/  VIADD R10, R9, 0xffffffe ;  /* 0x0ffffffe090a7836 */ /* 0x004fe20000000000 */
[----:B------:R-:W-:Y:S01]  /*0cd0*/  SHF.R.U32.HI R9, RZ, 0x6, R153 ;  /* 0x00000006ff097819 */ /* 0x000fe20000011699 */
[----:B------:R-:W-:Y:S01]  /*0ce0*/  ULDC UR13, c[0x0][0x238] ;  /* 0x00008e00000d7ab9 */ /* 0x000fe20000000800 */
[----:B-1----:R-:W-:-:S04]  /*0cf0*/  IMAD.MOV R6, RZ, RZ, -R7 ;  /* 0x000000ffff067224 */ /* 0x002fc800078e0a07 */
[----:B------:R-:W-:Y:S02]  /*0d00*/  IMAD R13, R6, R11, RZ ;  /* 0x0000000b060d7224 */ /* 0x000fe400078e02ff */
[----:B------:R-:W-:-:S04]  /*0d10*/  IMAD.MOV.U32 R6, RZ, RZ, RZ ;  /* 0x000000ffff067224 */ /* 0x000fc800078e00ff */
[----:B------:R-:W-:Y:S02]  /*0d20*/  IMAD.HI.U32 R6, R7, R13, R6 ;  /* 0x0000000d07067227 */ /* 0x000fe400078e0006 */
[----:B------:R-:W1:Y:S04]  /*0d30*/  F2I.FTZ.U32.TRUNC.NTZ R7, R10 ;  /* 0x0000000a00077305 */ /* 0x000e68000021f000 */
[----:B------:R-:W-:-:S04]  /*0d40*/  IMAD.HI.U32 R6, R6, R0, RZ ;  /* 0x0000000006067227 */ /* 0x000fc800078e00ff */
[----:B------:R-:W-:Y:S01]  /*0d50*/  IMAD.MOV R8, RZ, RZ, -R6 ;  /* 0x000000ffff087224 */ /* 0x000fe200078e0a06 */
[----:B------:R-:W-:-:S03]  /*0d60*/  SGXT.U32 R6, R9, 0x1 ;  /* 0x000000010906781a */ /* 0x000fc60000000000 */
[----:B------:R-:W-:Y:S01]  /*0d70*/  IMAD R0, R11, R8, R0 ;  /* 0x000000080b007224 */ /* 0x000fe200078e0200 */
[----:B------:R-:W-:Y:S01]  /*0d80*/  LOP3.LUT R5, R2, R6, R5, 0xfe, !PT ;  /* 0x0000000602057212 */ /* 0x000fe200078efe05 */
[----:B-1----:R-:W-:-:S03]  /*0d90*/  IMAD.MOV R8, RZ, RZ, -R7 ;  /* 0x000000ffff087224 */ /* 0x002fc600078e0a07 */
[----:B------:R-:W-:Y:S01]  /*0da0*/  ISETP.GT.U32.AND P0, PT, R11, R0, PT ;  /* 0x000000000b00720c */ /* 0x000fe20003f04070 */
[----:B------:R-:W-:Y:S01]  /*0db0*/  IMAD.MOV.U32 R6, RZ, RZ, R8 ;  /* 0x000000ffff067224 */ /* 0x000fe200078e0008 */
[C---:B------:R-:W-:Y:S02]  /*0dc0*/  LOP3.LUT R8, R5.reuse, 0x7e, RZ, 0xfc, !PT ;  /* 0x0000007e05087812 */ /* 0x040fe400078efcff */
[C---:B------:R-:W-:Y:S01]  /*0dd0*/  LOP3.LUT R16, R5.reuse, 0x7a, RZ, 0xfc, !PT ;  /* 0x0000007a05107812 */ /* 0x040fe200078efcff */
[----:B------:R-:W-:Y:S01]  /*0de0*/  IMAD R9, R6, R3, RZ ;  /* 0x0000000306097224 */ /* 0x000fe200078e02ff */
[----:B------:R-:W-:Y:S01]  /*0df0*/  IABS R10, R8 ;  /* 0x00000008000a7213 */ /* 0x000fe20000000000 */
[----:B------:R-:W-:Y:S01]  /*0e00*/  IMAD.MOV.U32 R6, RZ, RZ, RZ ;  /* 0x000000ffff067224 */ /* 0x000fe200078e00ff */
[----:B------:R-:W-:Y:S02]  /*0e10*/  LOP3.LUT R15, R5, 0x7c, RZ, 0xfc, !PT ;  /* 0x0000007c050f7812 */ /* 0x000fe400078efcff */
[----:B------:R-:W-:Y:S01]  /*0e20*/  IABS R14, R16 ;  /* 0x00000010000e7213 */ /* 0x000fe20000000000 */
[----:B------:R-:W-:Y:S01]  /*0e30*/  IMAD.HI.U32 R6, R7, R9, R6 ;  /* 0x0000000907067227 */ /* 0x000fe200078e0006 */
[----:B------:R-:W-:-:S02]  /*0e40*/  SHF.R.S32.HI R7, RZ, 0x1f, R12 ;  /* 0x0000001fff077819 */ /* 0x000fc4000001140c */
[----:B------:R-:W-:Y:S01]  /*0e50*/  IABS R13, R15 ;  /* 0x0000000f000d7213 */ /* 0x000fe20000000000 */
[----:B------:R-:W-:Y:S01]  /*0e60*/  @!P0 IMAD.IADD R0, R0, 0x1, -R11 ;  /* 0x0000000100008824 */ /* 0x000fe200078e0a0b */
[----:B------:R-:W-:Y:S01]  /*0e70*/  LEA.HI R12, R7, R12, RZ, 0x6 ;  /* 0x0000000c070c7211 */ /* 0x000fe200078f30ff */
[----:B------:R-:W-:Y:S01]  /*0e80*/  IMAD.HI.U32 R9, R6, R10, RZ ;  /* 0x0000000a06097227 */ /* 0x000fe200078e00ff */
[----:B------:R-:W-:Y:S02]  /*0e90*/  ISETP.GE.AND P3, PT, R8, RZ, PT ;  /* 0x000000ff0800720c */ /* 0x000fe40003f66270 */
[----:B------:R-:W-:Y:S01]  /*0ea0*/  ISETP.GT.U32.AND P0, PT, R11, R0, PT ;  /* 0x000000000b00720c */ /* 0x000fe20003f04070 */
[----:B------:R-:W-:Y:S01]  /*0eb0*/  IMAD.MOV R9, RZ, RZ, -R9 ;  /* 0x000000ffff097224 */ /* 0x000fe200078e0a09 */
[C---:B------:R-:W-:Y:S01]  /*0ec0*/  LOP3.LUT R21, R5.reuse, 0x74, RZ, 0xfc, !PT ;  /* 0x0000007405157812 */ /* 0x040fe200078efcff */
[----:B------:R-:W-:Y:S01]  /*0ed0*/  IMAD.HI.U32 R8, R6, R13, RZ ;  /* 0x0000000d06087227 */ /* 0x000fe200078e00ff */
[----:B------:R-:W-:-:S02]  /*0ee0*/  LOP3.LUT R22, R5, 0x72, RZ, 0xfc, !PT ;  /* 0x0000007205167812 */ /* 0x000fc400078efcff */
[----:B0-----:R-:W-:Y:S01]  /*0ef0*/  IABS R17, R21 ;  /* 0x0000001500117213 */ /* 0x001fe20000000000 */
[----:B------:R-:W-:Y:S01]  /*0f00*/  IMAD R7, R3, R9, R10 ;  /* 0x0000000903077224 */ /* 0x000fe200078e020a */
[----:B------:R-:W-:Y:S01]  /*0f10*/  IABS R19, R22 ;  /* 0x0000001600137213 */ /* 0x000fe20000000000 */
[----:B------:R-:W-:Y:S01]  /*0f20*/  IMAD.HI.U32 R9, R6, R14, RZ ;  /* 0x0000000e06097227 */ /* 0x000fe200078e00ff */
[----:B------:R-:W-:Y:S02]  /*0f30*/  LOP3.LUT R20, R5, 0x76, RZ, 0xfc, !PT ;  /* 0x0000007605147812 */ /* 0x000fe400078efcff */
[----:B------:R-:W-:Y:S01]  /*0f40*/  ISETP.GT.U32.AND P4, PT, R3, R7, PT ;  /* 0x000000070300720c */ /* 0x000fe20003f84070 */
[----:B------:R-:W-:Y:S01]  /*0f50*/  @!P0 IMAD.IADD R0, R0, 0x1, -R11 ;  /* 0x0000000100008824 */ /* 0x000fe200078e0a0b */
[----:B------:R-:W-:Y:S01]  /*0f60*/  ISETP.NE.AND P0, PT, R46, RZ, PT ;  /* 0x000000ff2e00720c */ /* 0x000fe20003f05270 */
[----:B------:R-:W-:Y:S01]  /*0f70*/  IMAD.MOV R9, RZ, RZ, -R9 ;  /* 0x000000ffff097224 */ /* 0x000fe200078e0a09 */
[----:B------:R-:W-:Y:S01]  /*0f80*/  ISETP.GE.AND P2, PT, R15, RZ, PT ;  /* 0x000000ff0f00720c */ /* 0x000fe20003f46270 */
[----:B------:R-:W-:Y:S01]  /*0f90*/  IMAD.MOV R8, RZ, RZ, -R8 ;  /* 0x000000ffff087224 */ /* 0x000fe200078e0a08 */
[----:B------:R-:W-:Y:S01]  /*0fa0*/  ISETP.GE.AND P6, PT, R16, RZ, PT ;  /* 0x000000ff1000720c */ /* 0x000fe20003fc6270 */
[----:B------:R-:W-:Y:S01]  /*0fb0*/  IMAD R9, R3, R9, R14 ;  /* 0x0000000903097224 */ /* 0x000fe200078e020e */
[----:B------:R-:W-:Y:S01]  /*0fc0*/  IABS R15, R20 ;  /* 0x00000014000f7213 */ /* 0x000fe20000000000 */
[----:B------:R-:W-:Y:S01]  /*0fd0*/  @!P1 IMAD.MOV R0, RZ, RZ, -R0 ;  /* 0x000000ffff009224 */ /* 0x000fe200078e0a00 */
[----:B------:R-:W-:Y:S01]  /*0fe0*/  LOP3.LUT R23, R5, 0x6c, RZ, 0xfc, !PT ;  /* 0x0000006c05177812 */ /* 0x000fe200078efcff */
[----:B------:R-:W-:Y:S01]  /*0ff0*/  IMAD R8, R3, R8, R13 ;  /* 0x0000000803087224 */ /* 0x000fe200078e020d */
[----:B------:R-:W-:Y:S01]  /*1000*/  LOP3.LUT R13, R5, 0x78, RZ, 0xfc, !PT ;  /* 0x00000078050d7812 */ /* 0x000fe200078efcff */
[----:B------:R-:W-:Y:S01]  /*1010*/  @!P4 IMAD.IADD R7, R7, 0x1, -R3 ;  /* 0x000000010707c824 */ /* 0x000fe200078e0a03 */
[----:B------:R-:W-:Y:S01]  /*1020*/  LOP3.LUT R24, R5, 0x6a, RZ, 0xfc, !PT ;  /* 0x0000006a05187812 */ /* 0x000fe200078efcff */
[----:B------:R-:W-:Y:S01]  /*1030*/  IMAD.HI.U32 R14, R6, R19, RZ ;  /* 0x00000013060e7227 */ /* 0x000fe200078e00ff */
[----:B------:R-:W-:-:S02]  /*1040*/  @!P0 LOP3.LUT R0, RZ, R46, RZ, 0x33, !PT ;  /* 0x0000002eff008212 */ /* 0x000fc400078e33ff */
[C---:B------:R-:W-:Y:S01]  /*1050*/  ISETP.GT.U32.AND P0, PT, R3.reuse, R9, PT ;  /* 0x000000090300720c */ /* 0x040fe20003f04070 */
[----:B------:R-:W-:Y:S01]  /*1060*/  IMAD.MOV R14, RZ, RZ, -R14 ;  /* 0x000000ffff0e7224 */ /* 0x000fe200078e0a0e */
[C---:B------:R-:W-:Y:S01]  /*1070*/  ISETP.GT.U32.AND P1, PT, R3.reuse, R8, PT ;  /* 0x000000080300720c */ /* 0x040fe20003f24070 */
[----:B------:R-:W-:Y:S01]  /*1080*/  IMAD R0, R0, UR4, RZ ;  /* 0x0000000400007c24 */ /* 0x000fe2000f8e02ff */
[----:B------:R-:W-:Y:S01]  /*1090*/  IABS R11, R13 ;  /* 0x0000000d000b7213 */ /* 0x000fe20000000000 */
[C---:B------:R-:W-:Y:S01]  /*10a0*/  IMAD R14, R3.reuse, R14, R19 ;  /* 0x0000000e030e7224 */ /* 0x040fe200078e0213 */
[----:B------:R-:W-:Y:S01]  /*10b0*/  ISETP.GT.U32.AND P4, PT, R3, R7, PT ;  /* 0x000000070300720c */ /* 0x000fe20003f84070 */
[----:B------:R-:W-:Y:S01]  /*10c0*/  ULDC UR4, c[0x0][0x240] ;  /* 0x0000900000047ab9 */ /* 0x000fe20000000800 */
[C---:B------:R-:W-:Y:S01]  /*10d0*/  LOP3.LUT R19, R5.reuse, 0x6e, RZ, 0xfc, !PT ;  /* 0x0000006e05137812 */ /* 0x040fe200078efcff */
[----:B------:R-:W-:Y:S01]  /*10e0*/  IMAD.HI.U32 R10, R6, R11, RZ ;  /* 0x0000000b060a7227 */ /* 0x000fe200078e00ff */
[----:B------:R-:W-:-:S02]  /*10f0*/  LOP3.LUT R25, R5, 0x68, RZ, 0xfc, !PT ;  /* 0x0000006805197812 */ /* 0x000fc400078efcff */
[----:B------:R-:W-:Y:S01]  /*1100*/  LOP3.LUT R26, R5, 0x66, RZ, 0xfc, !PT ;  /* 0x00000066051a7812 */ /* 0x000fe200078efcff */
[--C-:B------:R-:W-:Y:S01]  /*1110*/  @!P0 IMAD.IADD R9, R9, 0x1, -R3.reuse ;  /* 0x0000000109098824 */ /* 0x100fe200078e0a03 */
[----:B------:R-:W-:Y:S01]  /*1120*/  LOP3.LUT R28, R5, 0x64, RZ, 0xfc, !PT ;  /* 0x00000064051c7812 */ /* 0x000fe200078efcff */
[----:B------:R-:W-:Y:S01]  /*1130*/  @!P1 IMAD.IADD R8, R8, 0x1, -R3 ;  /* 0x0000000108089824 */ /* 0x000fe200078e0a03 */
[----:B------:R-:W-:Y:S01]  /*1140*/  ISETP.GE.AND P1, PT, R13, RZ, PT ;  /* 0x000000ff0d00720c */ /* 0x000fe20003f26270 */
[C---:B------:R-:W-:Y:S01]  /*1150*/  IMAD.HI.U32 R13, R6.reuse, R17, RZ ;  /* 0x00000011060d7227 */ /* 0x040fe200078e00ff */
[C---:B------:R-:W-:Y:S02]  /*1160*/  ISETP.GT.U32.AND P0, PT, R3.reuse, R9, PT ;  /* 0x000000090300720c */ /* 0x040fe40003f04070 */
[----:B------:R-:W-:Y:S01]  /*1170*/  ISETP.GT.U32.AND P5, PT, R3, R8, PT ;  /* 0x000000080300720c */ /* 0x000fe20003fa4070 */
[----:B------:R-:W-:Y:S01]  /*1180*/  IMAD.MOV R10, RZ, RZ, -R10 ;  /* 0x000000ffff0a7224 */ /* 0x000fe200078e0a0a */
[C---:B------:R-:W-:Y:S01]  /*1190*/  LOP3.LUT R29, R5.reuse, 0x62, RZ, 0xfc, !PT ;  /* 0x00000062051d7812 */ /* 0x040fe200078efcff */
[----:B------:R-:W-:Y:S01]  /*11a0*/  IMAD.MOV R18, RZ, RZ, -R13 ;  /* 0x000000ffff127224 */ /* 0x000fe200078e0a0d */
[----:B------:R-:W-:Y:S01]  /*11b0*/  LOP3.LUT R30, R5, 0x60, RZ, 0xfc, !PT ;  /* 0x00000060051e7812 */ /* 0x000fe200078efcff */
[----:B------:R-:W-:Y:S01]  /*11c0*/  IMAD R10, R3, R10, R11 ;  /* 0x0000000a030a7224 */ /* 0x000fe200078e020b */
[----:B------:R-:W-:Y:S01]  /*11d0*/  LOP3.LUT R31, R5, 0x5e, RZ, 0xfc, !PT ;  /* 0x0000005e051f7812 */ /* 0x000fe200078efcff */
[----:B------:R-:W-:Y:S01]  /*11e0*/  IMAD R13, R3, R18, R17 ;  /* 0x00000012030d7224 */ /* 0x000fe200078e0211 */
[----:B------:R-:W-:Y:S01]  /*11f0*/  LOP3.LUT R18, R5, 0x70, RZ, 0xfc, !PT ;  /* 0x0000007005127812 */ /* 0x000fe200078efcff */
[----:B------:R-:W-:Y:S01]  /*1200*/  IMAD.HI.U32 R11, R6, R15, RZ ;  /* 0x0000000f060b7227 */ /* 0x000fe200078e00ff */
[----:B------:R-:W-:-:S02]  /*1210*/  IABS R17, R19 ;  /* 0x0000001300117213 */ /* 0x000fc40000000000 */
[----:B------:R-:W-:Y:S01]  /*1220*/  IABS R27, R31 ;  /* 0x0000001f001b7213 */ /* 0x000fe20000000000 */
[--C-:B------:R-:W-:Y:S01]  /*1230*/  @!P4 IMAD.IADD R7, R7, 0x1, -R3.reuse ;  /* 0x000000010707c824 */ /* 0x100fe200078e0a03 */
[----:B------:R-:W-:Y:S01]  /*1240*/  ISETP.GT.U32.AND P4, PT, R3, R10, PT ;  /* 0x0000000a0300720c */ /* 0x000fe20003f84070 */
[----:B------:R-:W-:Y:S01]  /*1250*/  @!P0 IMAD.IADD R9, R9, 0x1, -R3 ;  /* 0x0000000109098824 */ /* 0x000fe200078e0a03 */
[----:B------:R-:W-:Y:S01]  /*1260*/  ISETP.GT.U32.AND P0, PT, R3, R13, PT ;  /* 0x0000000d0300720c */ /* 0x000fe20003f04070 */
[----:B------:R-:W-:Y:S01]  /*1270*/  IMAD.MOV R16, RZ, RZ, -R11 ;  /* 0x000000ffff107224 */ /* 0x000fe200078e0a0b */
[----:B------:R-:W-:Y:S01]  /*1280*/  LOP3.LUT R32, R5, 0x58, RZ, 0xfc, !PT ;  /* 0x0000005805207812 */ /* 0x000fe200078efcff */
[----:B------:R-:W-:Y:S01]  /*1290*/  @!P6 IMAD.MOV R9, RZ, RZ, -R9 ;  /* 0x000000ffff09e224 */ /* 0x000fe200078e0a09 */
[C---:B------:R-:W-:Y:S01]  /*12a0*/  ISETP.GT.U32.AND P6, PT, R3.reuse, R14, PT ;  /* 0x0000000e0300720c */ /* 0x040fe20003fc4070 */
[----:B------:R-:W-:Y:S01]  /*12b0*/  IMAD R11, R3, R16, R15 ;  /* 0x00000010030b7224 */ /* 0x000fe200078e020f */
[----:B------:R-:W-:Y:S01]  /*12c0*/  IABS R16, R18 ;  /* 0x0000001200107213 */ /* 0x000fe20000000000 */
[----:B------:R-:W-:Y:S01]  /*12d0*/  @!P3 IMAD.MOV R7, RZ, RZ, -R7 ;  /* 0x000000ffff07b224 */ /* 0x000fe200078e0a07 */
[----:B------:R-:W-:Y:S01]  /*12e0*/  LOP3.LUT R36, R5, 0x56, RZ, 0xfc, !PT ;  /* 0x0000005605247812 */ /* 0x000fe200078efcff */
[----:B------:R-:W-:Y:S01]  /*12f0*/  @!P5 IMAD.IADD R8, R8, 0x1, -R3 ;  /* 0x000000010808d824 */ /* 0x000fe200078e0a03 */
[----:B------:R-:W-:Y:S01]  /*1300*/  ISETP.GT.U32.AND P3, PT, R3, R11, PT ;  /* 0x0000000b0300720c */ /* 0x000fe20003f64070 */
[----:B------:R-:W-:Y:S01]  /*1310*/  IMAD.HI.U32 R15, R6, R16, RZ ;  /* 0x00000010060f7227 */ /* 0x000fe200078e00ff */
[----:B------:R-:W-:-:S02]  /*1320*/  ISETP.GE.AND P5, PT, R20, RZ, PT ;  /* 0x000000ff1400720c */ /* 0x000fc40003fa6270 */
[----:B------:R-:W-:Y:S01]  /*1330*/  IABS R20, R23 ;  /* 0x0000001700147213 */ /* 0x000fe20000000000 */
[--C-:B------:R-:W-:Y:S01]  /*1340*/  @!P4 IMAD.IADD R10, R10, 0x1, -R3.reuse ;  /* 0x000000010a0ac824 */ /* 0x100fe200078e0a03 */
[----:B------:R-:W-:Y:S01]  /*1350*/  LOP3.LUT R37, R5, 0x54, RZ, 0xfc, !PT ;  /* 0x0000005405257812 */ /* 0x000fe200078efcff */
[----:B------:R-:W-:Y:S01]  /*1360*/  @!P0 IMAD.IADD R13, R13, 0x1, -R3 ;  /* 0x000000010d0d8824 */ /* 0x000fe200078e0a03 */
[----:B------:R-:W-:Y:S01]  /*1370*/  LOP3.LUT R38, R5, 0x52, RZ, 0xfc, !PT ;  /* 0x0000005205267812 */ /* 0x000fe200078efcff */
[----:B------:R-:W-:Y:S01]  /*1380*/  IMAD.MOV R15, RZ, RZ, -R15 ;  /* 0x000000ffff0f7224 */ /* 0x000fe200078e0a0f */
[C---:B------:R-:W-:Y:S01]  /*1390*/  ISETP.GT.U32.AND P4, PT, R3.reuse, R10, PT ;  /* 0x0000000a0300720c */ /* 0x040fe20003f84070 */
[----:B------:R-:W-:Y:S01]  /*13a0*/  @!P6 IMAD.IADD R14, R14, 0x1, -R3 ;  /* 0x000000010e0ee824 */ /* 0x000fe200078e0a03 */
[C---:B------:R-:W-:Y:S01]  /*13b0*/  ISETP.GT.U32.AND P6, PT, R3.reuse, R13, PT ;  /* 0x0000000d0300720c */ /* 0x040fe20003fc4070 */
[----:B------:R-:W-:Y:S01]  /*13c0*/  IMAD R15, R3, R15, R16 ;  /* 0x0000000f030f7224 */ /* 0x000fe200078e0210 */
[----:B------:R-:W-:Y:S01]  /*13d0*/  IABS R33, R38 ;  /* 0x0000002600217213 */ /* 0x000fe20000000000 */
[----:B------:R-:W-:Y:S01]  /*13e0*/  IMAD.HI.U32 R16, R6, R17, RZ ;  /* 0x0000001106107227 */ /* 0x000fe200078e00ff */
[----:B------:R-:W-:-:S02]  /*13f0*/  LOP3.LUT R40, R5, 0x4e, RZ, 0xfc, !PT ;  /* 0x0000004e05287812 */ /* 0x000fc400078efcff */
[----:B------:R-:W-:Y:S01]  /*1400*/  LOP3.LUT R39, R5, 0x50, RZ, 0xfc, !PT ;  /* 0x0000005005277812 */ /* 0x000fe200078efcff */
[----:B------:R-:W-:Y:S01]  /*1410*/  IMAD.MOV R16, RZ, RZ, -R16 ;  /* 0x000000ffff107224 */ /* 0x000fe200078e0a10 */
[----:B------:R-:W-:Y:S01]  /*1420*/  IABS R35, R40 ;  /* 0x0000002800237213 */ /* 0x000fe20000000000 */
[----:B------:R-:W-:Y:S01]  /*1430*/  @!P2 IMAD.MOV R8, RZ, RZ, -R8 ;  /* 0x000000ffff08a224 */ /* 0x000fe200078e0a08 */
[----:B------:R-:W-:Y:S01]  /*1440*/  ISETP.GE.AND P2, PT, R21, RZ, PT ;  /* 0x000000ff1500720c */ /* 0x000fe20003f46270 */
[----:B------:R-:W-:Y:S01]  /*1450*/  IMAD R16, R3, R16, R17 ;  /* 0x0000001003107224 */ /* 0x000fe200078e0211 */
[----:B------:R-:W-:Y:S01]  /*1460*/  IABS R21, R24 ;  /* 0x0000001800157213 */ /* 0x000fe20000000000 */
[--C-:B------:R-:W-:Y:S01]  /*1470*/  @!P4 IMAD.IADD R10, R10, 0x1, -R3.reuse ;  /* 0x000000010a0ac824 */ /* 0x100fe200078e0a03 */
[----:B------:R-:W-:Y:S01]  /*1480*/  ISETP.GE.AND P4, PT, R22, RZ, PT ;  /* 0x000000ff1600720c */ /* 0x000fe20003f86270 */
[--C-:B------:R-:W-:Y:S01]  /*1490*/  @!P6 IMAD.IADD R13, R13, 0x1, -R3.reuse ;  /* 0x000000010d0de824 */ /* 0x100fe200078e0a03 */
[C---:B------:R-:W-:Y:S01]  /*14a0*/  ISETP.GT.U32.AND P6, PT, R3.reuse, R16, PT ;  /* 0x000000100300720c */ /* 0x040fe20003fc4070 */
[----:B------:R-:W-:Y:S01]  /*14b0*/  @!P1 IMAD.MOV R10, RZ, RZ, -R10 ;  /* 0x000000ffff0a9224 */ /* 0x000fe200078e0a0a */
[----:B------:R-:W-:Y:S01]  /*14c0*/  ISETP.GT.U32.AND P1, PT, R3, R14, PT ;  /* 0x0000000e0300720c */ /* 0x000fe20003f24070 */
[----:B------:R-:W-:Y:S01]  /*14d0*/  @!P3 IMAD.IADD R11, R11, 0x1, -R3 ;  /* 0x000000010b0bb824 */ /* 0x000fe200078e0a03 */
[----:B------:R-:W-:Y:S01]  /*14e0*/  ISETP.GE.AND P3, PT, R18, RZ, PT ;  /* 0x000000ff1200720c */ /* 0x000fe20003f66270 */
[----:B------:R-:W-:Y:S01]  /*14f0*/  IMAD.HI.U32 R17, R6, R20, RZ ;  /* 0x0000001406117227 */ /* 0x000fe200078e00ff */
[----:B------:R-:W-:-:S02]  /*1500*/  IABS R22, R25 ;  /* 0x0000001900167213 */ /* 0x000fc40000000000 */
[----:B------:R-:W-:Y:S01]  /*1510*/  ISETP.GT.U32.AND P0, PT, R3, R11, PT ;  /* 0x0000000b0300720c */ /* 0x000fe20003f04070 */
[----:B------:R-:W-:Y:S01]  /*1520*/  IMAD.HI.U32 R18, R6, R21, RZ ;  /* 0x0000001506127227 */ /* 0x000fe200078e00ff */
[----:B------:R-:W-:Y:S02]  /*1530*/  IABS R34, R39 ;  /* 0x0000002700227213 */ /* 0x000fe40000000000 */
[C---:B------:R-:W-:Y:S01]  /*1540*/  LOP3.LUT R48, R5.reuse, 0x3e, RZ, 0xfc, !PT ;  /* 0x0000003e05307812 */ /* 0x040fe200078efcff */
[----:B------:R-:W-:Y:S01]  /*1550*/  @!P6 IMAD.IADD R16, R16, 0x1, -R3 ;  /* 0x000000011010e824 */ /* 0x000fe200078e0a03 */
[C---:B------:R-:W-:Y:S01]  /*1560*/  LOP3.LUT R46, R5.reuse, 0x40, RZ, 0xfc, !PT ;  /* 0x00000040052e7812 */ /* 0x040fe200078efcff */
[----:B------:R-:W-:Y:S01]  /*1570*/  IMAD.MOV R17, RZ, RZ, -R17 ;  /* 0x000000ffff117224 */ /* 0x000fe200078e0a11 */
[----:B------:R-:W-:Y:S01]  /*1580*/  LOP3.LUT R49, R5, 0x3c, RZ, 0xfc, !PT ;  /* 0x0000003c05317812 */ /* 0x000fe200078efcff */
[----:B------:R-:W-:Y:S01]  /*1590*/  @!P1 IMAD.IADD R14, R14, 0x1, -R3 ;  /* 0x000000010e0e9824 */ /* 0x000fe200078e0a03 */
[----:B------:R-:W-:Y:S01]  /*15a0*/  ISETP.GE.AND P1, PT, R19, RZ, PT ;  /* 0x000000ff1300720c */ /* 0x000fe20003f26270 */
[----:B------:R-:W-:Y:S01]  /*15b0*/  IMAD.HI.U32 R19, R6, R22, RZ ;  /* 0x0000001606137227 */ /* 0x000fe200078e00ff */
[----:B------:R-:W-:-:S02]  /*15c0*/  ISETP.GT.U32.AND P6, PT, R3, R16, PT ;  /* 0x000000100300720c */ /* 0x000fc40003fc4070 */
[----:B------:R-:W-:Y:S01]  /*15d0*/  IABS R44, R49 ;  /* 0x00000031002c7213 */ /* 0x000fe20000000000 */
[----:B------:R-:W-:Y:S01]  /*15e0*/  IMAD.MOV R18, RZ, RZ, -R18 ;  /* 0x000000ffff127224 */ /* 0x000fe200078e0a12 */
[----:B------:R-:W-:Y:S01]  /*15f0*/  LOP3.LUT R50, R5, 0x3a, RZ, 0xfc, !PT ;  /* 0x0000003a05327812 */ /* 0x000fe200078efcff */
[----:B------:R-:W-:Y:S01]  /*1600*/  IMAD R17, R3, R17, R20 ;  /* 0x0000001103117224 */ /* 0x000fe200078e0214 */
[----:B------:R-:W-:Y:S01]  /*1610*/  LOP3.LUT R51, R5, 0x38, RZ, 0xfc, !PT ;  /* 0x0000003805337812 */ /* 0x000fe200078efcff */
[----:B------:R-:W-:Y:S01]  /*1620*/  IMAD.MOV R19, RZ, RZ, -R19 ;  /* 0x000000ffff137224 */ /* 0x000fe200078e0a13 */
[----:B------:R-:W-:Y:S01]  /*1630*/  IABS R45, R50 ;  /* 0x00000032002d7213 */ /* 0x000fe20000000000 */
[----:B------:R-:W-:Y:S01]  /*1640*/  IMAD R18, R3, R18, R21 ;  /* 0x0000001203127224 */ /* 0x000fe200078e0215 */
[----:B------:R-:W-:Y:S01]  /*1650*/  LOP3.LUT R52, R5, 0x36, RZ, 0xfc, !PT ;  /* 0x0000003605347812 */ /* 0x000fe200078efcff */
[----:B------:R-:W-:Y:S01]  /*1660*/  @!P2 IMAD.MOV R13, RZ, RZ, -R13 ;  /* 0x000000ffff0da224 */ /* 0x000fe200078e0a0d */
[----:B------:R-:W-:Y:S01]  /*1670*/  ISETP.GT.U32.AND P2, PT, R3, R17, PT ;  /* 0x000000110300720c */ /* 0x000fe20003f44070 */
[--C-:B------:R-:W-:Y:S01]  /*1680*/  @!P0 IMAD.IADD R11, R11, 0x1, -R3.reuse ;  /* 0x000000010b0b8824 */ /* 0x100fe200078e0a03 */
[C---:B------:R-:W-:Y:S01]  /*1690*/  ISETP.GT.U32.AND P0, PT, R3.reuse, R15, PT ;  /* 0x0000000f0300720c */ /* 0x040fe20003f04070 */
[C---:B------:R-:W-:Y:S01]  /*16a0*/  IMAD R19, R3.reuse, R19, R22 ;  /* 0x0000001303137224 */ /* 0x040fe200078e0216 */
[----:B------:R-:W-:Y:S01]  /*16b0*/  IABS R22, R26 ;  /* 0x0000001a00167213 */ /* 0x000fe20000000000 */
[----:B------:R-:W-:Y:S01]  /*16c0*/  @!P4 IMAD.MOV R14, RZ, RZ, -R14 ;  /* 0x000000ffff0ec224 */ /* 0x000fe200078e0a0e */
[C---:B------:R-:W-:Y:S01]  /*16d0*/  ISETP.GT.U32.AND P4, PT, R3.reuse, R18, PT ;  /* 0x000000120300720c */ /* 0x040fe20003f84070 */
[----:B------:R-:W-:Y:S01]  /*16e0*/  @!P6 IMAD.IADD R16, R16, 0x1, -R3 ;  /* 0x000000011010e824 */ /* 0x000fe200078e0a03 */
[----:B------:R-:W-:Y:S01]  /*16f0*/  ISETP.GT.U32.AND P6, PT, R3, R19, PT ;  /* 0x000000130300720c */ /* 0x000fe20003fc4070 */
[----:B------:R-:W-:Y:S01]  /*1700*/  IMAD.HI.U32 R20, R6, R22, RZ ;  /* 0x0000001606147227 */ /* 0x000fe200078e00ff */
[----:B------:R-:W-:-:S02]  /*1710*/  LOP3.LUT R53, R5, 0x34, RZ, 0xfc, !PT ;  /* 0x0000003405357812 */ /* 0x000fc400078efcff */
[----:B------:R-:W-:Y:S01]  /*1720*/  LOP3.LUT R55, R5, 0x30, RZ, 0xfc, !PT ;  /* 0x0000003005377812 */ /* 0x000fe200078efcff */
[--C-:B------:R-:W-:Y:S01]  /*1730*/  @!P2 IMAD.IADD R17, R17, 0x1, -R3.reuse ;  /* 0x000000011111a824 */ /* 0x100fe200078e0a03 */
[----:B------:R-:W-:Y:S01]  /*1740*/  ISETP.GE.AND P2, PT, R25, RZ, PT ;  /* 0x000000ff1900720c */ /* 0x000fe20003f46270 */
[----:B------:R-:W-:Y:S01]  /*1750*/  @!P0 IMAD.IADD R15, R15, 0x1, -R3 ;  /* 0x000000010f0f8824 */ /* 0x000fe200078e0a03 */
[----:B------:R-:W-:Y:S01]  /*1760*/  ISETP.GE.AND P0, PT, R23, RZ, PT ;  /* 0x000000ff1700720c */ /* 0x000fe20003f06270 */
[----:B------:R-:W-:Y:S01]  /*1770*/  @!P5 IMAD.MOV R11, RZ, RZ, -R11 ;  /* 0x000000ffff0bd224 */ /* 0x000fe200078e0a0b */
[----:B------:R-:W-:Y:S01]  /*1780*/  IABS R23, R28 ;  /* 0x0000001c00177213 */ /* 0x000fe20000000000 */
[--C-:B------:R-:W-:Y:S01]  /*1790*/  @!P4 IMAD.IADD R18, R18, 0x1, -R3.reuse ;  /* 0x000000011212c824 */ /* 0x100fe200078e0a03 */
[----:B------:R-:W-:Y:S01]  /*17a0*/  ISETP.GT.U32.AND P4, PT, R3, R17, PT ;  /* 0x000000110300720c */ /* 0x000fe20003f84070 */
[----:B------:R-:W-:Y:S01]  /*17b0*/  @!P6 IMAD.IADD R19, R19, 0x1, -R3 ;  /* 0x000000011313e824 */ /* 0x000fe200078e0a03 */
[C---:B------:R-:W-:Y:S01]  /*17c0*/  ISETP.GT.U32.AND P5, PT, R3.reuse, R15, PT ;  /* 0x0000000f0300720c */ /* 0x040fe20003fa4070 */
[----:B------:R-:W-:Y:S01]  /*17d0*/  IMAD.MOV R20, RZ, RZ, -R20 ;  /* 0x000000ffff147224 */ /* 0x000fe200078e0a14 */
[----:B------:R-:W-:Y:S01]  /*17e0*/  ISETP.GT.U32.AND P6, PT, R3, R18, PT ;  /* 0x000000120300720c */ /* 0x000fe20003fc4070 */
[----:B------:R-:W-:Y:S01]  /*17f0*/  IMAD.HI.U32 R21, R6, R23, RZ ;  /* 0x0000001706157227 */ /* 0x000fe200078e00ff */
[----:B------:R-:W-:-:S02]  /*1800*/  IABS R25, R30 ;  /* 0x0000001e00197213 */ /* 0x000fc40000000000 */
[----:B------:R-:W-:Y:S01]  /*1810*/  LOP3.LUT R54, R5, 0x32, RZ, 0xfc, !PT ;  /* 0x0000003205367812 */ /* 0x000fe200078efcff */
[----:B------:R-:W-:Y:S01]  /*1820*/  IMAD R20, R3, R20, R22 ;  /* 0x0000001403147224 */ /* 0x000fe200078e0216 */
[C---:B------:R-:W-:Y:S01]  /*1830*/  LOP3.LUT R56, R5.reuse, 0x2e, RZ, 0xfc, !PT ;  /* 0x0000002e05387812 */ /* 0x040fe200078efcff */
[----:B------:R-:W-:Y:S01]  /*1840*/  IMAD.MOV R22, RZ, RZ, -R21 ;  /* 0x000000ffff167224 */ /* 0x000fe200078e0a15 */
[----:B------:R-:W-:Y:S01]  /*1850*/  LOP3.LUT R57, R5, 0x2c, RZ, 0xfc, !PT ;  /* 0x0000002c05397812 */ /* 0x000fe200078efcff */
[----:B------:R-:W-:Y:S01]  /*1860*/  @!P4 IMAD.IADD R17, R17, 0x1, -R3 ;  /* 0x000000011111c824 */ /* 0x000fe200078e0a03 */
[C---:B------:R-:W-:Y:S01]  /*1870*/  ISETP.GT.U32.AND P4, PT, R3.reuse, R20, PT ;  /* 0x000000140300720c */ /* 0x040fe20003f84070 */
[----:B------:R-:W-:Y:S01]  /*1880*/  IMAD R21, R3, R22, R23 ;  /* 0x0000001603157224 */ /* 0x000fe200078e0217 */
[----:B------:R-:W-:Y:S01]  /*1890*/  LOP3.LUT R59, R5, 0x24, RZ, 0xfc, !PT ;  /* 0x00000024053b7812 */ /* 0x000fe200078efcff */
[--C-:B------:R-:W-:Y:S01]  /*18a0*/  @!P5 IMAD.IADD R15, R15, 0x1, -R3.reuse ;  /* 0x000000010f0fd824 */ /* 0x100fe200078e0a03 */
[----:B------:R-:W-:Y:S01]  /*18b0*/  ISETP.GE.AND P5, PT, R24, RZ, PT ;  /* 0x000000ff1800720c */ /* 0x000fe20003fa6270 */
[----:B------:R-:W-:Y:S01]  /*18c0*/  @!P6 IMAD.IADD R18, R18, 0x1, -R3 ;  /* 0x000000011212e824 */ /* 0x000fe200078e0a03 */
[C---:B------:R-:W-:Y:S01]  /*18d0*/  ISETP.GT.U32.AND P6, PT, R3.reuse, R21, PT ;  /* 0x000000150300720c */ /* 0x040fe20003fc4070 */
[----:B------:R-:W-:Y:S01]  /*18e0*/  @!P3 IMAD.MOV R15, RZ, RZ, -R15 ;  /* 0x000000ffff0fb224 */ /* 0x000fe200078e0a0f */
[----:B------:R-:W-:Y:S01]  /*18f0*/  ISETP.GT.U32.AND P3, PT, R3, R19, PT ;  /* 0x000000130300720c */ /* 0x000fe20003f64070 */
[----:B------:R-:W-:Y:S01]  /*1900*/  IMAD.HI.U32 R23, R6, R25, RZ ;  /* 0x0000001906177227 */ /* 0x000fe200078e00ff */
[----:B------:R-:W-:-:S02]  /*1910*/  IABS R24, R29 ;  /* 0x0000001d00187213 */ /* 0x000fc40000000000 */
[C---:B------:R-:W-:Y:S01]  /*1920*/  LOP3.LUT R61, R5.reuse, 0x22, RZ, 0xfc, !PT ;  /* 0x00000022053d7812 */ /* 0x040fe200078efcff */
[--C-:B------:R-:W-:Y:S01]  /*1930*/  @!P4 IMAD.IADD R20, R20, 0x1, -R3.reuse ;  /* 0x000000011414c824 */ /* 0x100fe200078e0a03 */
[----:B------:R-:W-:Y:S01]  /*1940*/  ISETP.GE.AND P4, PT, R28, RZ, PT ;  /* 0x000000ff1c00720c */ /* 0x000fe20003f86270 */
[----:B------:R-:W-:Y:S01]  /*1950*/  IMAD.HI.U32 R22, R6, R24, RZ ;  /* 0x0000001806167227 */ /* 0x000fe200078e00ff */
[C---:B------:R-:W-:Y:S02]  /*1960*/  LOP3.LUT R28, R5.reuse, 0x5a, RZ, 0xfc, !PT ;  /* 0x0000005a051c7812 */ /* 0x040fe400078efcff */
[----:B------:R-:W-:Y:S01]  /*1970*/  LOP3.LUT R63, R5, 0x20, RZ, 0xfc, !PT ;  /* 0x00000020053f7812 */ /* 0x000fe200078efcff */
[--C-:B------:R-:W-:Y:S01]  /*1980*/  @!P6 IMAD.IADD R21, R21, 0x1, -R3.reuse ;  /* 0x000000011515e824 */ /* 0x100fe200078e0a03 */
[----:B------:R-:W-:Y:S01]  /*1990*/  ISETP.GT.U32.AND P6, PT, R3, R20, PT ;  /* 0x000000140300720c */ /* 0x000fe20003fc4070 */
[----:B------:R-:W-:Y:S01]  /*19a0*/  IMAD.MOV R22, RZ, RZ, -R22 ;  /* 0x000000ffff167224 */ /* 0x000fe200078e0a16 */
[----:B------:R-:W-:Y:S01]  /*19b0*/  IABS R60, R61 ;  /* 0x0000003d003c7213 */ /* 0x000fe20000000000 */
[----:B------:R-:W-:Y:S01]  /*19c0*/  @!P3 IMAD.IADD R19, R19, 0x1, -R3 ;  /* 0x000000011313b824 */ /* 0x000fe200078e0a03 */
[----:B------:R-:W-:Y:S01]  /*19d0*/  ISETP.GE.AND P3, PT, R26, RZ, PT ;  /* 0x000000ff1a00720c */ /* 0x000fe20003f66270 */
[----:B------:R-:W-:Y:S01]  /*19e0*/  IMAD R22, R3, R22, R24 ;  /* 0x0000001603167224 */ /* 0x000fe200078e0218 */
[----:B------:R-:W-:Y:S01]  /*19f0*/  IABS R62, R63 ;  /* 0x0000003f003e7213 */ /* 0x000fe20000000000 */
[----:B------:R-:W-:Y:S01]  /*1a00*/  IMAD.MOV R26, RZ, RZ, -R23 ;  /* 0x000000ffff1a7224 */ /* 0x000fe200078e0a17 */
[----:B------:R-:W-:Y:S01]  /*1a10*/  LOP3.LUT R65, R5, 0x1e, RZ, 0xfc, !PT ;  /* 0x0000001e05417812 */ /* 0x000fe200078efcff */
[----:B------:R-:W-:Y:S01]  /*1a20*/  @!P0 IMAD.MOV R17, RZ, RZ, -R17 ;  /* 0x000000ffff118224 */ /* 0x000fe200078e0a11 */
[C---:B------:R-:W-:Y:S01]  /*1a30*/  ISETP.GT.U32.AND P0, PT, R3.reuse, R22, PT ;  /* 0x000000160300720c */ /* 0x040fe20003f04070 */
[----:B------:R-:W-:Y:S01]  /*1a40*/  IMAD R23, R3, R26, R25 ;  /* 0x0000001a03177224 */ /* 0x000fe200078e0219 */
[----:B------:R-:W-:Y:S01]  /*1a50*/  LOP3.LUT R25, R5, 0x5c, RZ, 0xfc, !PT ;  /* 0x0000005c05197812 */ /* 0x000fe200078efcff */
[----:B------:R-:W-:Y:S01]  /*1a60*/  @!P6 IMAD.IADD R20, R20, 0x1, -R3 ;  /* 0x000000011414e824 */ /* 0x000fe200078e0a03 */
[----:B------:R-:W-:Y:S01]  /*1a70*/  IABS R64, R65 ;  /* 0x0000004100407213 */ /* 0x000fe20000000000 */
[----:B------:R-:W-:Y:S01]  /*1a80*/  @!P1 IMAD.MOV R16, RZ, RZ, -R16 ;  /* 0x000000ffff109224 */ /* 0x000fe200078e0a10 */
[C---:B------:R-:W-:Y:S01]  /*1a90*/  ISETP.GT.U32.AND P6, PT, R3.reuse, R23, PT ;  /* 0x000000170300720c */ /* 0x040fe20003fc4070 */
[----:B------:R-:W-:Y:S01]  /*1aa0*/  IMAD.HI.U32 R24, R6, R27, RZ ;  /* 0x0000001b06187227 */ /* 0x000fe200078e00ff */
[----:B------:R-:W-:-:S02]  /*1ab0*/  ISETP.GT.U32.AND P1, PT, R3, R21, PT ;  /* 0x000000150300720c */ /* 0x000fc40003f24070 */
[----:B------:R-:W-:Y:S01]  /*1ac0*/  IABS R26, R25 ;  /* 0x00000019001a7213 */ /* 0x000fe20000000000 */
[----:B------:R-:W-:Y:S01]  /*1ad0*/  IMAD.MOV R24, RZ, RZ, -R24 ;  /* 0x000000ffff187224 */ /* 0x000fe200078e0a18 */
[----:B------:R-:W-:Y:S01]  /*1ae0*/  IABS R90, R5 ;  /* 0x00000005005a7213 */ /* 0x000fe20000000000 */
[----:B------:R-:W-:Y:S01]  /*1af0*/  @!P0 IMAD.IADD R22, R22, 0x1, -R3 ;  /* 0x0000000116168824 */ /* 0x000fe200078e0a03 */
[----:B------:R-:W-:Y:S01]  /*1b00*/  ISETP.GE.AND P0, PT, R25, RZ, PT ;  /* 0x000000ff1900720c */ /* 0x000fe20003f06270 */
[----:B------:R-:W-:Y:S01]  /*1b10*/  IMAD R24, R3, R24, R27 ;  /* 0x0000001803187224 */ /* 0x000fe200078e021b */
[C---:B------:R-:W-:Y:S01]  /*1b20*/  LOP3.LUT R69, R5.reuse, 0x2, RZ, 0xfc, !PT ;  /* 0x0000000205457812 */ /* 0x040fe200078efcff */
[----:B------:R-:W-:Y:S01]  /*1b30*/  IMAD.HI.U32 R25, R6, R26, RZ ;  /* 0x0000001a06197227 */ /* 0x000fe200078e00ff */
[----:B------:R-:W-:Y:S02]  /*1b40*/  LOP3.LUT R67, R5, 0x4, RZ, 0xfc, !PT ;  /* 0x0000000405437812 */ /* 0x000fe400078efcff */
[----:B------:R-:W-:Y:S01]  /*1b50*/  SHF.R.S32.HI R12, RZ, 0x6, R12 ;  /* 0x00000006ff0c7819 */ /* 0x000fe2000001140c */
[--C-:B------:R-:W-:Y:S01]  /*1b60*/  @!P6 IMAD.IADD R23, R23, 0x1, -R3.reuse ;  /* 0x000000011717e824 */ /* 0x100fe200078e0a03 */
[----:B------:R-:W-:Y:S01]  /*1b70*/  ISETP.GT.U32.AND P6, PT, R3, R22, PT ;  /* 0x000000160300720c */ /* 0x000fe20003fc4070 */
[----:B------:R-:W-:Y:S01]  /*1b80*/  @!P1 IMAD.IADD R21, R21, 0x1, -R3 ;  /* 0x0000000115159824 */ /* 0x000fe200078e0a03 */
[----:B------:R-:W-:Y:S01]  /*1b90*/  ISETP.GE.AND P1, PT, R31, RZ, PT ;  /* 0x000000ff1f00720c */ /* 0x000fe20003f26270 */
[----:B------:R-:W-:Y:S01]  /*1ba0*/  IMAD.MOV R25, RZ, RZ, -R25 ;  /* 0x000000ffff197224 */ /* 0x000fe200078e0a19 */
[----:B------:R-:W-:Y:S01]  /*1bb0*/  IABS R31, R36 ;  /* 0x00000024001f7213 */ /* 0x000fe20000000000 */
[----:B------:R-:W-:Y:S01]  /*1bc0*/  @!P4 IMAD.MOV R21, RZ, RZ, -R21 ;  /* 0x000000ffff15c224 */ /* 0x000fe200078e0a15 */
[----:B------:R-:W-:Y:S01]  /*1bd0*/  ISETP.GT.U32.AND P4, PT, R3, R24, PT ;  /* 0x000000180300720c */ /* 0x000fe20003f84070 */
[----:B------:R-:W-:Y:S01]  /*1be0*/  @!P5 IMAD.MOV R18, RZ, RZ, -R18 ;  /* 0x000000ffff12d224 */ /* 0x000fe200078e0a12 */
[----:B------:R-:W-:Y:S01]  /*1bf0*/  ISETP.GE.AND P5, PT, R29, RZ, PT ;  /* 0x000000ff1d00720c */ /* 0x000fe20003fa6270 */
[C---:B------:R-:W-:Y:S01]  /*1c00*/  IMAD R25, R3.reuse, R25, R26 ;  /* 0x0000001903197224 */ /* 0x040fe200078e021a */
[----:B------:R-:W-:Y:S01]  /*1c10*/  IABS R29, R28 ;  /* 0x0000001c001d7213 */ /* 0x000fe20000000000 */
[----:B------:R-:W-:Y:S01]  /*1c20*/  @!P3 IMAD.MOV R20, RZ, RZ, -R20 ;  /* 0x000000ffff14b224 */ /* 0x000fe200078e0a14 */
[C---:B------:R-:W-:Y:S01]  /*1c30*/  ISETP.GT.U32.AND P3, PT, R3.reuse, R23, PT ;  /* 0x000000170300720c */ /* 0x040fe20003f64070 */
[----:B------:R-:W-:Y:S01]  /*1c40*/  @!P6 IMAD.IADD R22, R22, 0x1, -R3 ;  /* 0x000000011616e824 */ /* 0x000fe200078e0a03 */
[----:B------:R-:W-:Y:S01]  /*1c50*/  ISETP.GT.U32.AND P6, PT, R3, R25, PT ;  /* 0x000000190300720c */ /* 0x000fe20003fc4070 */
[----:B------:R-:W-:Y:S01]  /*1c60*/  @!P2 IMAD.MOV R19, RZ, RZ, -R19 ;  /* 0x000000ffff13a224 */ /* 0x000fe200078e0a13 */
[----:B------:R-:W-:Y:S01]  /*1c70*/  ISETP.GE.AND P2, PT, R30, RZ, PT ;  /* 0x000000ff1e00720c */ /* 0x000fe20003f46270 */
[----:B------:R-:W-:Y:S01]  /*1c80*/  IMAD.HI.U32 R26, R6, R29, RZ ;  /* 0x0000001d061a7227 */ /* 0x000fe200078e00ff */
[----:B------:R-:W-:-:S02]  /*1c90*/  IABS R30, R32 ;  /* 0x00000020001e7213 */ /* 0x000fc40000000000 */
[----:B------:R-:W-:Y:S01]  /*1ca0*/  IABS R88, R67 ;  /* 0x0000004300587213 */ /* 0x000fe20000000000 */
[----:B------:R-:W-:Y:S01]  /*1cb0*/  @!P4 IMAD.IADD R24, R24, 0x1, -R3 ;  /* 0x000000011818c824 */ /* 0x000fe200078e0a03 */
[----:B------:R-:W-:Y:S01]  /*1cc0*/  ISETP.GE.AND P4, PT, R32, RZ, PT ;  /* 0x000000ff2000720c */ /* 0x000fe20003f86270 */
[----:B------:R-:W-:Y:S02]  /*1cd0*/  @!P5 IMAD.MOV R22, RZ, RZ, -R22 ;  /* 0x000000ffff16d224 */ /* 0x000fe400078e0a16 */
[----:B------:R-:W-:Y:S01]  /*1ce0*/  IMAD.HI.U32 R27, R6, R30, RZ ;  /* 0x0000001e061b7227 */ /* 0x000fe200078e00ff */
[----:B------:R-:W-:-:S03]  /*1cf0*/  ISETP.GT.U32.AND P5, PT, R3, R24, PT ;  /* 0x000000180300720c */ /* 0x000fc60003fa4070 */
[----:B------:R-:W-:Y:S02]  /*1d00*/  IMAD.MOV R26, RZ, RZ, -R26 ;  /* 0x000000ffff1a7224 */ /* 0x000fe400078e0a1a */
[--C-:B------:R-:W-:Y:S02]  /*1d10*/  @!P6 IMAD.IADD R25, R25, 0x1, -R3.reuse ;  /* 0x000000011919e824 */ /* 0x100fe400078e0a03 */
[----:B------:R-:W-:Y:S01]  /*1d20*/  @!P3 IMAD.IADD R23, R23, 0x1, -R3 ;  /* 0x000000011717b824 */ /* 0x000fe200078e0a03 */
[----:B------:R-:W-:Y:S01]  /*1d30*/  ISETP.GE.AND P3, PT, R28, RZ, PT ;  /* 0x000000ff1c00720c */ /* 0x000fe20003f66270 */
[----:B------:R-:W-:Y:S01]  /*1d40*/  IMAD.MOV R27, RZ, RZ, -R27 ;  /* 0x000000ffff1b7224 */ /* 0x000fe200078e0a1b */
[C---:B------:R-:W-:Y:S01]  /*1d50*/  ISETP.GT.U32.AND P6, PT, R3.reuse, R25, PT ;  /* 0x000000190300720c */ /* 0x040fe20003fc4070 */
[----:B------:R-:W-:Y:S02]  /*1d60*/  IMAD R26, R3, R26, R29 ;  /* 0x0000001a031a7224 */ /* 0x000fe400078e021d */
[----:B------:R-:W-:-:S04]  /*1d70*/  IMAD.HI.U32 R28, R6, R31, RZ ;  /* 0x0000001f061c7227 */ /* 0x000fc800078e00ff */
[C---:B------:R-:W-:Y:S02]  /*1d80*/  IMAD R27, R3.reuse, R27, R30 ;  /* 0x0000001b031b7224 */ /* 0x040fe400078e021e */
[----:B------:R-:W-:Y:S01]  /*1d90*/  @!P2 IMAD.MOV R23, RZ, RZ, -R23 ;  /* 0x000000ffff17a224 */ /* 0x000fe200078e0a17 */
[C---:B------:R-:W-:Y:S01]  /*1da0*/  ISETP.GT.U32.AND P2, PT, R3.reuse, R26, PT ;  /* 0x0000001a0300720c */ /* 0x040fe20003f44070 */
[----:B------:R-:W-:Y:S02]  /*1db0*/  IMAD.MOV R28, RZ, RZ, -R28 ;  /* 0x000000ffff1c7224 */ /* 0x000fe400078e0a1c */
[----:B------:R-:W-:Y:S01]  /*1dc0*/  @!P5 IMAD.IADD R24, R24, 0x1, -R3 ;  /* 0x000000011818d824 */ /* 0x000fe200078e0a03 */
[C---:B------:R-:W-:Y:S01]  /*1dd0*/  ISETP.GT.U32.AND P5, PT, R3.reuse, R27, PT ;  /* 0x0000001b0300720c */ /* 0x040fe20003fa4070 */
[----:B------:R-:W-:Y:S01]  /*1de0*/  IMAD R28, R3, R28, R31 ;  /* 0x0000001c031c7224 */ /* 0x000fe200078e021f */
[----:B------:R-:W-:Y:S01]  /*1df0*/  IABS R31, R37 ;  /* 0x00000025001f7213 */ /* 0x000fe20000000000 */
[----:B------:R-:W-:-:S02]  /*1e00*/  @!P6 IMAD.IADD R25, R25, 0x1, -R3 ;  /* 0x000000011919e824 */ /* 0x000fc400078e0a03 */
[----:B------:R-:W-:Y:S01]  /*1e10*/  IMAD.HI.U32 R30, R6, R33, RZ ;  /* 0x00000021061e7227 */ /* 0x000fe200078e00ff */
[----:B------:R-:W-:-:S03]  /*1e20*/  ISETP.GT.U32.AND P6, PT, R3, R28, PT ;  /* 0x0000001c0300720c */ /* 0x000fc60003fc4070 */
[----:B------:R-:W-:Y:S01]  /*1e30*/  @!P2 IMAD.IADD R26, R26, 0x1, -R3 ;  /* 0x000000011a1aa824 */ /* 0x000fe200078e0a03 */
[----:B------:R-:W-:Y:S01]  /*1e40*/  ISETP.GE.AND P2, PT, R36, RZ, PT ;  /* 0x000000ff2400720c */ /* 0x000fe20003f46270 */
[----:B------:R-:W-:Y:S01]  /*1e50*/  IMAD.HI.U32 R29, R6, R31, RZ ;  /* 0x0000001f061d7227 */ /* 0x000fe200078e00ff */
[----:B------:R-:W-:-:S03]  /*1e60*/  LOP3.LUT R36, R5, 0x4c, RZ, 0xfc, !PT ;  /* 0x0000004c05247812 */ /* 0x000fc600078efcff */
[----:B------:R-:W-:Y:S01]  /*1e70*/  @!P5 IMAD.IADD R27, R27, 0x1, -R3 ;  /* 0x000000011b1bd824 */ /* 0x000fe200078e0a03 */
[C---:B------:R-:W-:Y:S01]  /*1e80*/  ISETP.GT.U32.AND P5, PT, R3.reuse, R26, PT ;  /* 0x0000001a0300720c */ /* 0x040fe20003fa4070 */
[----:B------:R-:W-:Y:S02]  /*1e90*/  IMAD.MOV R32, RZ, RZ, -R29 ;  /* 0x000000ffff207224 */ /* 0x000fe400078e0a1d */
[----:B------:R-:W-:Y:S01]  /*1ea0*/  @!P6 IMAD.IADD R28, R28, 0x1, -R3 ;  /* 0x000000011c1ce824 */ /* 0x000fe200078e0a03 */
[C---:B------:R-:W-:Y:S01]  /*1eb0*/  ISETP.GT.U32.AND P6, PT, R3.reuse, R27, PT ;  /* 0x0000001b0300720c */ /* 0x040fe20003fc4070 */
[----:B------:R-:W-:Y:S02]  /*1ec0*/  IMAD R29, R3, R32, R31 ;  /* 0x00000020031d7224 */ /* 0x000fe400078e021f */
[----:B------:R-:W-:Y:S02]  /*1ed0*/  IMAD.MOV R30, RZ, RZ, -R30 ;  /* 0x000000ffff1e7224 */ /* 0x000fe400078e0a1e */
[----:B------:R-:W-:-:S04]  /*1ee0*/  IMAD.HI.U32 R32, R6, R35, RZ ;  /* 0x0000002306207227 */ /* 0x000fc800078e00ff */
[----:B------:R-:W-:Y:S01]  /*1ef0*/  @!P5 IMAD.IADD R26, R26, 0x1, -R3 ;  /* 0x000000011a1ad824 */ /* 0x000fe200078e0a03 */
[C---:B------:R-:W-:Y:S01]  /*1f00*/  ISETP.GT.U32.AND P5, PT, R3.reuse, R29, PT ;  /* 0x0000001d0300720c */ /* 0x040fe20003fa4070 */
[----:B------:R-:W-:Y:S01]  /*1f10*/  IMAD R30, R3, R30, R33 ;  /* 0x0000001e031e7224 */ /* 0x000fe200078e0221 */
[----:B------:R-:W-:Y:S01]  /*1f20*/  IABS R33, R36 ;  /* 0x0000002400217213 */ /* 0x000fe20000000000 */
[----:B------:R-:W-:Y:S02]  /*1f30*/  @!P6 IMAD.IADD R27, R27, 0x1, -R3 ;  /* 0x000000011b1be824 */ /* 0x000fe400078e0a03 */
[----:B------:R-:W-:Y:S01]  /*1f40*/  IMAD.MOV R32, RZ, RZ, -R32 ;  /* 0x000000ffff207224 */ /* 0x000fe200078e0a20 */
[----:B------:R-:W-:Y:S01]  /*1f50*/  ISETP.GT.U32.AND P6, PT, R3, R30, PT ;  /* 0x0000001e0300720c */ /* 0x000fe20003fc4070 */
[----:B------:R-:W-:-:S04]  /*1f60*/  IMAD.HI.U32 R31, R6, R34, RZ ;  /* 0x00000022061f7227 */ /* 0x000fc800078e00ff */
[----:B------:R-:W-:Y:S02]  /*1f70*/  IMAD R32, R3, R32, R35 ;  /* 0x0000002003207224 */ /* 0x000fe400078e0223 */
[----:B------:R-:W-:Y:S02]  /*1f80*/  @!P5 IMAD.IADD R29, R29, 0x1, -R3 ;  /* 0x000000011d1dd824 */ /* 0x000fe400078e0a03 */
[----:B------:R-:W-:Y:S02]  /*1f90*/  @!P3 IMAD.MOV R26, RZ, RZ, -R26 ;  /* 0x000000ffff1ab224 */ /* 0x000fe400078e0a1a */
[----:B------:R-:W-:Y:S01]  /*1fa0*/  @!P4 IMAD.MOV R27, RZ, RZ, -R27 ;  /* 0x000000ffff1bc224 */ /* 0x000fe200078e0a1b */
[C---:B------:R-:W-:Y:S01]  /*1fb0*/  ISETP.GT.U32.AND P3, PT, R3.reuse, R29, PT ;  /* 0x0000001d0300720c */ /* 0x040fe20003f64070 */
[----:B------:R-:W-:Y:S01]  /*1fc0*/  IMAD.MOV R31, RZ, RZ, -R31 ;  /* 0x000000ffff1f7224 */ /* 0x000fe200078e0a1f */
[----:B------:R-:W-:Y:S01]  /*1fd0*/  ISETP.GT.U32.AND P4, PT, R3, R32, PT ;  /* 0x000000200300720c */ /* 0x000fe20003f84070 */
[----:B------:R-:W-:Y:S01]  /*1fe0*/  @!P0 IMAD.MOV R25, RZ, RZ, -R25 ;  /* 0x000000ffff198224 */ /* 0x000fe200078e0a19 */
[----:B------:R-:W-:Y:S01]  /*1ff0*/  ISETP.GE.AND P0, PT, R37, RZ, PT ;  /* 0x000000ff2500720c */ /* 0x000fe20003f06270 */
[----:B------:R-:W-:Y:S01]  /*2000*/  @!P6 IMAD.IADD R30, R30, 0x1, -R3 ;  /* 0x000000011e1ee824 */ /* 0x000fe200078e0a03 */
[----:B------:R-:W-:Y:S01]  /*2010*/  LOP3.LUT R37, R5, 0x4a, RZ, 0xfc, !PT ;  /* 0x0000004a05257812 */ /* 0x000fe200078efcff */
[----:B------:R-:W-:-:S02]  /*2020*/  IMAD R31, R3, R31, R34 ;  /* 0x0000001f031f7224 */ /* 0x000fc400078e0222 */
[----:B------:R-:W-:Y:S01]  /*2030*/  IMAD.MOV.U32 R34, RZ, RZ, R33 ;  /* 0x000000ffff227224 */ /* 0x000fe200078e0021 */
[C---:B------:R-:W-:Y:S01]  /*2040*/  ISETP.GT.U32.AND P6, PT, R3.reuse, R30, PT ;  /* 0x0000001e0300720c */ /* 0x040fe20003fc4070 */
[----:B------:R-:W-:Y:S01]  /*2050*/  @!P1 IMAD.MOV R24, RZ, RZ, -R24 ;  /* 0x000000ffff189224 */ /* 0x000fe200078e0a18 */
[C---:B------:R-:W-:Y:S01]  /*2060*/  ISETP.GT.U32.AND P5, PT, R3.reuse, R31, PT ;  /* 0x0000001f0300720c */ /* 0x040fe20003fa4070 */
[----:B------:R-:W-:Y:S01]  /*2070*/  IMAD.HI.U32 R33, R6, R34, RZ ;  /* 0x0000002206217227 */ /* 0x000fe200078e00ff */
[----:B------:R-:W-:Y:S02]  /*2080*/  IABS R35, R37 ;  /* 0x0000002500237213 */ /* 0x000fe40000000000 */
[----:B------:R-:W-:Y:S01]  /*2090*/  ISETP.GT.U32.AND P1, PT, R3, R28, PT ;  /* 0x0000001c0300720c */ /* 0x000fe20003f24070 */
[----:B------:R-:W-:Y:S02]  /*20a0*/  IMAD.MOV R33, RZ, RZ, -R33 ;  /* 0x000000ffff217224 */ /* 0x000fe400078e0a21 */
[--C-:B------:R-:W-:Y:S01]  /*20b0*/  @!P3 IMAD.IADD R29, R29, 0x1, -R3.reuse ;  /* 0x000000011d1db824 */ /* 0x100fe200078e0a03 */
[----:B------:R-:W-:Y:S01]  /*20c0*/  ISETP.GE.AND P3, PT, R40, RZ, PT ;  /* 0x000000ff2800720c */ /* 0x000fe20003f66270 */
[----:B------:R-:W-:Y:S01]  /*20d0*/  @!P4 IMAD.IADD R32, R32, 0x1, -R3 ;  /* 0x000000012020c824 */ /* 0x000fe200078e0a03 */
[----:B------:R-:W-:Y:S01]  /*20e0*/  ISETP.GE.AND P4, PT, R36, RZ, PT ;  /* 0x000000ff2400720c */ /* 0x000fe20003f86270 */
[----:B------:R-:W-:Y:S01]  /*20f0*/  IMAD R33, R3, R33, R34 ;  /* 0x0000002103217224 */ /* 0x000fe200078e0222 */
[----:B------:R-:W-:Y:S01]  /*2100*/  LOP3.LUT R36, R5, 0x46, RZ, 0xfc, !PT ;  /* 0x0000004605247812 */ /* 0x000fe200078efcff */
[----:B------:R-:W-:Y:S01]  /*2110*/  @!P0 IMAD.MOV R29, RZ, RZ, -R29 ;  /* 0x000000ffff1d8224 */ /* 0x000fe200078e0a1d */
[----:B------:R-:W-:Y:S01]  /*2120*/  ISETP.GT.U32.AND P0, PT, R3, R32, PT ;  /* 0x000000200300720c */ /* 0x000fe20003f04070 */
[----:B------:R-:W-:Y:S01]  /*2130*/  IMAD.HI.U32 R34, R6, R35, RZ ;  /* 0x0000002306227227 */ /* 0x000fe200078e00ff */
[----:B------:R-:W-:-:S03]  /*2140*/  IABS R40, R36 ;  /* 0x0000002400287213 */ /* 0x000fc60000000000 */
[--C-:B------:R-:W-:Y:S01]  /*2150*/  @!P6 IMAD.IADD R30, R30, 0x1, -R3.reuse ;  /* 0x000000011e1ee824 */ /* 0x100fe200078e0a03 */
[----:B------:R-:W-:Y:S01]  /*2160*/  ISETP.GT.U32.AND P6, PT, R3, R33, PT ;  /* 0x000000210300720c */ /* 0x000fe20003fc4070 */
[----:B------:R-:W-:Y:S02]  /*2170*/  IMAD.MOV R34, RZ, RZ, -R34 ;  /* 0x000000ffff227224 */ /* 0x000fe400078e0a22 */
[----:B------:R-:W-:Y:S02]  /*2180*/  @!P5 IMAD.IADD R31, R31, 0x1, -R3 ;  /* 0x000000011f1fd824 */ /* 0x000fe400078e0a03 */
[----:B------:R-:W-:Y:S01]  /*2190*/  IMAD R34, R3, R34, R35 ;  /* 0x0000002203227224 */ /* 0x000fe200078e0223 */
[----:B------:R-:W-:Y:S01]  /*21a0*/  LOP3.LUT R35, R5, 0x48, RZ, 0xfc, !PT ;  /* 0x0000004805237812 */ /* 0x000fe200078efcff */
[--C-:B------:R-:W-:Y:S01]  /*21b0*/  @!P0 IMAD.IADD R32, R32, 0x1, -R3.reuse ;  /* 0x0000000120208824 */ /* 0x100fe200078e0a03 */
[C---:B------:R-:W-:Y:S01]  /*21c0*/  ISETP.GT.U32.AND P5, PT, R3.reuse, R31, PT ;  /* 0x0000001f0300720c */ /* 0x040fe20003fa4070 */
[--C-:B------:R-:W-:Y:S01]  /*21d0*/  @!P1 IMAD.IADD R28, R28, 0x1, -R3.reuse ;  /* 0x000000011c1c9824 */ /* 0x100fe200078e0a03 */
[----:B------:R-:W-:Y:S01]  /*21e0*/  ISETP.GT.U32.AND P0, PT, R3, R34, PT ;  /* 0x000000220300720c */ /* 0x000fe20003f04070 */
[----:B------:R-:W-:Y:S01]  /*21f0*/  @!P3 IMAD.MOV R32, RZ, RZ, -R32 ;  /* 0x000000ffff20b224 */ /* 0x000fe200078e0a20 */
[----:B------:R-:W-:Y:S01]  /*2200*/  ISETP.GE.AND P1, PT, R38, RZ, PT ;  /* 0x000000ff2600720c */ /* 0x000fe20003f26270 */
[----:B------:R-:W-:Y:S01]  /*2210*/  @!P6 IMAD.IADD R33, R33, 0x1, -R3 ;  /* 0x000000012121e824 */ /* 0x000fe200078e0a03 */
[----:B------:R-:W-:Y:S01]  /*2220*/  LOP3.LUT R38, R5, 0x42, RZ, 0xfc, !PT ;  /* 0x0000004205267812 */ /* 0x000fe200078efcff */
[----:B------:R-:W-:Y:S01]  /*2230*/  @!P2 IMAD.MOV R28, RZ, RZ, -R28 ;  /* 0x000000ffff1ca224 */ /* 0x000fe200078e0a1c */
[----:B------:R-:W-:-:S02]  /*2240*/  ISETP.GE.AND P2, PT, R39, RZ, PT ;  /* 0x000000ff2700720c */ /* 0x000fc40003f46270 */
[----:B------:R-:W-:Y:S02]  /*2250*/  ISETP.GT.U32.AND P6, PT, R3, R33, PT ;  /* 0x000000210300720c */ /* 0x000fe40003fc4070 */
[----:B------:R-:W-:Y:S01]  /*2260*/  IABS R39, R35 ;  /* 0x0000002300277213 */ /* 0x000fe20000000000 */
[--C-:B------:R-:W-:Y:S01]  /*2270*/  @!P5 IMAD.IADD R31, R31, 0x1, -R3.reuse ;  /* 0x000000011f1fd824 */ /* 0x100fe200078e0a03 */
[----:B------:R-:W-:Y:S01]  /*2280*/  ISETP.GE.AND P5, PT, R37, RZ, PT ;  /* 0x000000ff2500720c */ /* 0x000fe20003fa6270 */
[----:B------:R-:W-:Y:S01]  /*2290*/  @!P0 IMAD.IADD R34, R34, 0x1, -R3 ;  /* 0x0000000122228824 */ /* 0x000fe200078e0a03 */
[----:B------:R-:W-:Y:S01]  /*22a0*/  LOP3.LUT R37, R5, 0x44, RZ, 0xfc, !PT ;  /* 0x0000004405257812 */ /* 0x000fe200078efcff */
[----:B------:R-:W-:Y:S01]  /*22b0*/  @!P1 IMAD.MOV R30, RZ, RZ, -R30 ;  /* 0x000000ffff1e9224 */ /* 0x000fe200078e0a1e */
[----:B------:R-:W-:Y:S01]  /*22c0*/  ISETP.GE.AND P1, PT, R35, RZ, PT ;  /* 0x000000ff2300720c */ /* 0x000fe20003f26270 */
[----:B------:R-:W-:Y:S01]  /*22d0*/  IMAD.HI.U32 R35, R6, R39, RZ ;  /* 0x0000002706237227 */ /* 0x000fe200078e00ff */
[----:B------:R-:W-:-:S02]  /*22e0*/  IABS R41, R37 ;  /* 0x0000002500297213 */ /* 0x000fc40000000000 */
[----:B------:R-:W-:Y:S01]  /*22f0*/  ISETP.GT.U32.AND P0, PT, R3, R34, PT ;  /* 0x000000220300720c */ /* 0x000fe20003f04070 */
[----:B------:R-:W-:Y:S01]  /*2300*/  @!P6 IMAD.IADD R33, R33, 0x1, -R3 ;  /* 0x000000012121e824 */ /* 0x000fe200078e0a03 */
[----:B------:R-:W-:Y:S01]  /*2310*/  ISETP.GE.AND P3, PT, R37, RZ, PT ;  /* 0x000000ff2500720c */ /* 0x000fe20003f66270 */
[----:B------:R-:W-:Y:S01]  /*2320*/  IMAD.HI.U32 R37, R6, R41, RZ ;  /* 0x0000002906257227 */ /* 0x000fe200078e00ff */
[----:B------:R-:W-:Y:S02]  /*2330*/  ISETP.GE.AND P6, PT, R38, RZ, PT ;  /* 0x000000ff2600720c */ /* 0x000fe40003fc6270 */
[----:B------:R-:W-:Y:S01]  /*2340*/  IABS R43, R38 ;  /* 0x00000026002b7213 */ /* 0x000fe20000000000 */
[----:B------:R-:W-:Y:S02]  /*2350*/  IMAD.MOV R38, RZ, RZ, -R35 ;  /* 0x000000ffff267224 */ /* 0x000fe400078e0a23 */
[----:B------:R-:W-:Y:S02]  /*2360*/  IMAD.MOV R42, RZ, RZ, -R37 ;  /* 0x000000ffff2a7224 */ /* 0x000fe400078e0a25 */
[----:B------:R-:W-:-:S02]  /*2370*/  IMAD R35, R3, R38, R39 ;  /* 0x0000002603237224 */ /* 0x000fc400078e0227 */
[----:B------:R-:W-:Y:S02]  /*2380*/  @!P4 IMAD.MOV R33, RZ, RZ, -R33 ;  /* 0x000000ffff21c224 */ /* 0x000fe400078e0a21 */
[----:B------:R-:W-:Y:S01]  /*2390*/  @!P0 IMAD.IADD R34, R34, 0x1, -R3 ;  /* 0x0000000122228824 */ /* 0x000fe200078e0a03 */
[C---:B------:R-:W-:Y:S01]  /*23a0*/  ISETP.GT.U32.AND P4, PT, R3.reuse, R35, PT ;  /* 0x000000230300720c */ /* 0x040fe20003f84070 */
[C---:B------:R-:W-:Y:S01]  /*23b0*/  IMAD R37, R3.reuse, R42, R41 ;  /* 0x0000002a03257224 */ /* 0x040fe200078e0229 */
[----:B------:R-:W-:Y:S01]  /*23c0*/  IABS R41, R46 ;  /* 0x0000002e00297213 */ /* 0x000fe20000000000 */
[----:B------:R-:W-:Y:S01]  /*23d0*/  @!P2 IMAD.MOV R31, RZ, RZ, -R31 ;  /* 0x000000ffff1fa224 */ /* 0x000fe200078e0a1f */
[----:B------:R-:W-:Y:S01]  /*23e0*/  ISETP.GE.AND P2, PT, R36, RZ, PT ;  /* 0x000000ff2400720c */ /* 0x000fe20003f46270 */
[----:B------:R-:W-:Y:S01]  /*23f0*/  @!P5 IMAD.MOV R34, RZ, RZ, -R34 ;  /* 0x000000ffff22d224 */ /* 0x000fe200078e0a22 */
[----:B------:R-:W-:Y:S01]  /*2400*/  ISETP.GT.U32.AND P5, PT, R3, R37, PT ;  /* 0x000000250300720c */ /* 0x000fe20003fa4070 */
[----:B------:R-:W-:-:S04]  /*2410*/  IMAD.HI.U32 R36, R6, R40, RZ ;  /* 0x0000002806247227 */ /* 0x000fc800078e00ff */
[----:B------:R-:W-:Y:S02]  /*2420*/  IMAD.MOV R36, RZ, RZ, -R36 ;  /* 0x000000ffff247224 */ /* 0x000fe400078e0a24 */
[----:B------:R-:W-:-:S04]  /*2430*/  IMAD.HI.U32 R38, R6, R43, RZ ;  /* 0x0000002b06267227 */ /* 0x000fc800078e00ff */
[----:B------:R-:W-:Y:S02]  /*2440*/  IMAD R36, R3, R36, R40 ;  /* 0x0000002403247224 */ /* 0x000fe400078e0228 */
[----:B------:R-:W-:Y:S02]  /*2450*/  IMAD.MOV R38, RZ, RZ, -R38 ;  /* 0x000000ffff267224 */ /* 0x000fe400078e0a26 */
[----:B------:R-:W-:Y:S01]  /*2460*/  @!P4 IMAD.IADD R35, R35, 0x1, -R3 ;  /* 0x000000012323c824 */ /* 0x000fe200078e0a03 */
[C---:B------:R-:W-:Y:S01]  /*2470*/  ISETP.GT.U32.AND P0, PT, R3.reuse, R36, PT ;  /* 0x000000240300720c */ /* 0x040fe20003f04070 */
[----:B------:R-:W-:Y:S01]  /*2480*/  IMAD R38, R3, R38, R43 ;  /* 0x0000002603267224 */ /* 0x000fe200078e022b */
[----:B------:R-:W-:Y:S01]  /*2490*/  IABS R43, R48 ;  /* 0x00000030002b7213 */ /* 0x000fe20000000000 */
[----:B------:R-:W-:Y:S01]  /*24a0*/  @!P5 IMAD.IADD R37, R37, 0x1, -R3 ;  /* 0x000000012525d824 */ /* 0x000fe200078e0a03 */
[----:B------:R-:W-:Y:S01]  /*24b0*/  ISETP.GT.U32.AND P4, PT, R3, R35, PT ;  /* 0x000000230300720c */ /* 0x000fe20003f84070 */
[----:B------:R-:W-:-:S03]  /*24c0*/  IMAD.HI.U32 R39, R6, R41, RZ ;  /* 0x0000002906277227 */ /* 0x000fc600078e00ff */
[----:B------:R-:W-:Y:S01]  /*24d0*/  ISETP.GT.U32.AND P5, PT, R3, R37, PT ;  /* 0x000000250300720c */ /* 0x000fe20003fa4070 */
[----:B------:R-:W-:-:S04]  /*24e0*/  IMAD.HI.U32 R40, R6, R43, RZ ;  /* 0x0000002b06287227 */ /* 0x000fc800078e00ff */
[----:B------:R-:W-:Y:S02]  /*24f0*/  IMAD.MOV R40, RZ, RZ, -R40 ;  /* 0x000000ffff287224 */ /* 0x000fe400078e0a28 */
[--C-:B------:R-:W-:Y:S02]  /*2500*/  @!P0 IMAD.IADD R36, R36, 0x1, -R3.reuse ;  /* 0x0000000124248824 */ /* 0x100fe400078e0a03 */
[----:B------:R-:W-:Y:S01]  /*2510*/  @!P4 IMAD.IADD R35, R35, 0x1, -R3 ;  /* 0x000000012323c824 */ /* 0x000fe200078e0a03 */
[C---:B------:R-:W-:Y:S01]  /*2520*/  ISETP.GT.U32.AND P4, PT, R3.reuse, R38, PT ;  /* 0x000000260300720c */ /* 0x040fe20003f84070 */
[C---:B------:R-:W-:Y:S01]  /*2530*/  IMAD R40, R3.reuse, R40, R43 ;  /* 0x0000002803287224 */ /* 0x040fe200078e022b */
[----:B------:R-:W-:Y:S01]  /*2540*/  ISETP.GT.U32.AND P0, PT, R3, R36, PT ;  /* 0x000000240300720c */ /* 0x000fe20003f04070 */
[----:B------:R-:W-:Y:S02]  /*2550*/  @!P5 IMAD.IADD R37, R37, 0x1, -R3 ;  /* 0x000000012525d824 */ /* 0x000fe400078e0a03 */
[----:B------:R-:W-:Y:S01]  /*2560*/  IMAD.MOV R42, RZ, RZ, -R39 ;  /* 0x000000ffff2a7224 */ /* 0x000fe200078e0a27 */
[----:B------:R-:W-:Y:S01]  /*2570*/  ISETP.GT.U32.AND P5, PT, R3, R40, PT ;  /* 0x000000280300720c */ /* 0x000fe20003fa4070 */
[----:B------:R-:W-:-:S02]  /*2580*/  IMAD.MOV.U32 R43, RZ, RZ, R44 ;  /* 0x000000ffff2b7224 */ /* 0x000fc400078e002c */
[----:B------:R-:W-:Y:S02]  /*2590*/  IMAD R39, R3, R42, R41 ;  /* 0x0000002a03277224 */ /* 0x000fe400078e0229 */
[----:B------:R-:W-:-:S04]  /*25a0*/  IMAD.HI.U32 R41, R6, R43, RZ ;  /* 0x0000002b06297227 */ /* 0x000fc800078e00ff */
[--C-:B------:R-:W-:Y:S01]  /*25b0*/  @!P4 IMAD.IADD R38, R38, 0x1, -R3.reuse ;  /* 0x000000012626c824 */ /* 0x100fe200078e0a03 */
[----:B------:R-:W-:Y:S01]  /*25c0*/  ISETP.GE.AND P4, PT, R46, RZ, PT ;  /* 0x000000ff2e00720c */ /* 0x000fe20003f86270 */
[----:B------:R-:W-:Y:S01]  /*25d0*/  @!P0 IMAD.IADD R36, R36, 0x1, -R3 ;  /* 0x0000000124248824 */ /* 0x000fe200078e0a03 */
[----:B------:R-:W-:Y:S01]  /*25e0*/  IABS R46, R51 ;  /* 0x00000033002e7213 */ /* 0x000fe20000000000 */
[----:B------:R-:W-:Y:S01]  /*25f0*/  @!P1 IMAD.MOV R35, RZ, RZ, -R35 ;  /* 0x000000ffff239224 */ /* 0x000fe200078e0a23 */
[C---:B------:R-:W-:Y:S01]  /*2600*/  ISETP.GT.U32.AND P1, PT, R3.reuse, R38, PT ;  /* 0x000000260300720c */ /* 0x040fe20003f24070 */
[----:B------:R-:W-:Y:S01]  /*2610*/  @!P5 IMAD.IADD R40, R40, 0x1, -R3 ;  /* 0x000000012828d824 */ /* 0x000fe200078e0a03 */
[C---:B------:R-:W-:Y:S01]  /*2620*/  ISETP.GT.U32.AND P0, PT, R3.reuse, R39, PT ;  /* 0x000000270300720c */ /* 0x040fe20003f04070 */
[----:B------:R-:W-:Y:S02]  /*2630*/  IMAD.MOV R44, RZ, RZ, -R41 ;  /* 0x000000ffff2c7224 */ /* 0x000fe400078e0a29 */
[----:B------:R-:W-:Y:S01]  /*2640*/  @!P2 IMAD.MOV R36, RZ, RZ, -R36 ;  /* 0x000000ffff24a224 */ /* 0x000fe200078e0a24 */
[C---:B------:R-:W-:Y:S01]  /*2650*/  ISETP.GT.U32.AND P2, PT, R3.reuse, R40, PT ;  /* 0x000000280300720c */ /* 0x040fe20003f44070 */
[----:B------:R-:W-:-:S02]  /*2660*/  IMAD R41, R3, R44, R43 ;  /* 0x0000002c03297224 */ /* 0x000fc400078e022b */
[----:B------:R-:W-:-:S04]  /*2670*/  IMAD.HI.U32 R42, R6, R45, RZ ;  /* 0x0000002d062a7227 */ /* 0x000fc800078e00ff */
[----:B------:R-:W-:-:S04]  /*2680*/  IMAD.HI.U32 R43, R6, R46, RZ ;  /* 0x0000002e062b7227 */ /* 0x000fc800078e00ff */
[----:B------:R-:W-:Y:S02]  /*2690*/  IMAD.MOV R42, RZ, RZ, -R42 ;  /* 0x000000ffff2a7224 */ /* 0x000fe400078e0a2a */
[----:B------:R-:W-:Y:S02]  /*26a0*/  IMAD.MOV R43, RZ, RZ, -R43 ;  /* 0x000000ffff2b7224 */ /* 0x000fe400078e0a2b */
[C---:B------:R-:W-:Y:S02]  /*26b0*/  IMAD R42, R3.reuse, R42, R45 ;  /* 0x0000002a032a7224 */ /* 0x040fe400078e022d */
[--C-:B------:R-:W-:Y:S01]  /*26c0*/  @!P1 IMAD.IADD R38, R38, 0x1, -R3.reuse ;  /* 0x0000000126269824 */ /* 0x100fe200078e0a03 */
[C---:B------:R-:W-:Y:S01]  /*26d0*/  ISETP.GT.U32.AND P1, PT, R3.reuse, R41, PT ;  /* 0x000000290300720c */ /* 0x040fe20003f24070 */
[C---:B------:R-:W-:Y:S01]  /*26e0*/  IMAD R43, R3.reuse, R43, R46 ;  /* 0x0000002b032b7224 */ /* 0x040fe200078e022e */
[----:B------:R-:W-:Y:S01]  /*26f0*/  IABS R46, R52 ;  /* 0x00000034002e7213 */ /* 0x000fe20000000000 */
[----:B------:R-:W-:Y:S01]  /*2700*/  @!P6 IMAD.MOV R38, RZ, RZ, -R38 ;  /* 0x000000ffff26e224 */ /* 0x000fe200078e0a26 */
[C---:B------:R-:W-:Y:S01]  /*2710*/  ISETP.GT.U32.AND P6, PT, R3.reuse, R42, PT ;  /* 0x0000002a0300720c */ /* 0x040fe20003fc4070 */
[--C-:B------:R-:W-:Y:S01]  /*2720*/  @!P2 IMAD.IADD R40, R40, 0x1, -R3.reuse ;  /* 0x000000012828a824 */ /* 0x100fe200078e0a03 */
[----:B------:R-:W-:Y:S01]  /*2730*/  ISETP.GT.U32.AND P2, PT, R3, R43, PT ;  /* 0x0000002b0300720c */ /* 0x000fe20003f44070 */
[----:B------:R-:W-:Y:S01]  /*2740*/  @!P0 IMAD.IADD R39, R39, 0x1, -R3 ;  /* 0x0000000127278824 */ /* 0x000fe200078e0a03 */
[----:B------:R-:W-:Y:S01]  /*2750*/  ISETP.GE.AND P0, PT, R48, RZ, PT ;  /* 0x000000ff3000720c */ /* 0x000fe20003f06270 */
[----:B------:R-:W-:Y:S01]  /*2760*/  IMAD.HI.U32 R44, R6, R46, RZ ;  /* 0x0000002e062c7227 */ /* 0x000fe200078e00ff */
[----:B------:R-:W-:-:S02]  /*2770*/  IABS R48, R53 ;  /* 0x0000003500307213 */ /* 0x000fc40000000000 */
[----:B------:R-:W-:Y:S01]  /*2780*/  ISETP.GT.U32.AND P5, PT, R3, R39, PT ;  /* 0x000000270300720c */ /* 0x000fe20003fa4070 */
[--C-:B------:R-:W-:Y:S01]  /*2790*/  @!P1 IMAD.IADD R41, R41, 0x1, -R3.reuse ;  /* 0x0000000129299824 */ /* 0x100fe200078e0a03 */
[----:B------:R-:W-:Y:S01]  /*27a0*/  ISETP.GE.AND P1, PT, R51, RZ, PT ;  /* 0x000000ff3300720c */ /* 0x000fe20003f26270 */
[----:B------:R-:W-:Y:S01]  /*27b0*/  IMAD.MOV R44, RZ, RZ, -R44 ;  /* 0x000000ffff2c7224 */ /* 0x000fe200078e0a2c */
[----:B------:R-:W-:Y:S01]  /*27c0*/  IABS R51, R56 ;  /* 0x0000003800337213 */ /* 0x000fe20000000000 */
[--C-:B------:R-:W-:Y:S01]  /*27d0*/  @!P6 IMAD.IADD R42, R42, 0x1, -R3.reuse ;  /* 0x000000012a2ae824 */ /* 0x100fe200078e0a03 */
[----:B------:R-:W-:Y:S01]  /*27e0*/  ISETP.GT.U32.AND P6, PT, R3, R41, PT ;  /* 0x000000290300720c */ /* 0x000fe20003fc4070 */
[----:B------:R-:W-:Y:S02]  /*27f0*/  @!P2 IMAD.IADD R43, R43, 0x1, -R3 ;  /* 0x000000012b2ba824 */ /* 0x000fe400078e0a03 */
[----:B------:R-:W-:-:S03]  /*2800*/  IMAD.HI.U32 R45, R6, R48, RZ ;  /* 0x00000030062d7227 */ /* 0x000fc600078e00ff */
[C---:B------:R-:W-:Y:S01]  /*2810*/  ISETP.GT.U32.AND P2, PT, R3.reuse, R43, PT ;  /* 0x0000002b0300720c */ /* 0x040fe20003f44070 */
[----:B------:R-:W-:Y:S02]  /*2820*/  IMAD R44, R3, R44, R46 ;  /* 0x0000002c032c7224 */ /* 0x000fe400078e022e */
[----:B------:R-:W-:Y:S02]  /*2830*/  IMAD.MOV R45, RZ, RZ, -R45 ;  /* 0x000000ffff2d7224 */ /* 0x000fe400078e0a2d */
[--C-:B------:R-:W-:Y:S01]  /*2840*/  @!P5 IMAD.IADD R39, R39, 0x1, -R3.reuse ;  /* 0x000000012727d824 */ /* 0x100fe200078e0a03 */
[----:B------:R-:W-:Y:S01]  /*2850*/  ISETP.GE.AND P5, PT, R50, RZ, PT ;  /* 0x000000ff3200720c */ /* 0x000fe20003fa6270 */
[----:B------:R-:W-:Y:S01]  /*2860*/  @!P6 IMAD.IADD R41, R41, 0x1, -R3 ;  /* 0x000000012929e824 */ /* 0x000fe200078e0a03 */
[C---:B------:R-:W-:Y:S01]  /*2870*/  ISETP.GT.U32.AND P6, PT, R3.reuse, R44, PT ;  /* 0x0000002c0300720c */ /* 0x040fe20003fc4070 */
[----:B------:R-:W-:Y:S01]  /*2880*/  IMAD R45, R3, R45, R48 ;  /* 0x0000002d032d7224 */ /* 0x000fe200078e0230 */
[----:B------:R-:W-:Y:S01]  /*2890*/  IABS R50, R55 ;  /* 0x0000003700327213 */ /* 0x000fe20000000000 */
[----:B------:R-:W-:Y:S01]  /*28a0*/  @!P3 IMAD.MOV R37, RZ, RZ, -R37 ;  /* 0x000000ffff25b224 */ /* 0x000fe200078e0a25 */
[----:B------:R-:W-:Y:S01]  /*28b0*/  ISETP.GE.AND P3, PT, R49, RZ, PT ;  /* 0x000000ff3100720c */ /* 0x000fe20003f66270 */
[----:B------:R-:W-:Y:S01]  /*28c0*/  @!P2 IMAD.IADD R43, R43, 0x1, -R3 ;  /* 0x000000012b2ba824 */ /* 0x000fe200078e0a03 */
[C---:B------:R-:W-:Y:S01]  /*28d0*/  ISETP.GT.U32.AND P2, PT, R3.reuse, R45, PT ;  /* 0x0000002d0300720c */ /* 0x040fe20003f44070 */
[----:B------:R-:W-:Y:S01]  /*28e0*/  @!P4 IMAD.MOV R39, RZ, RZ, -R39 ;  /* 0x000000ffff27c224 */ /* 0x000fe200078e0a27 */
[----:B------:R-:W-:Y:S01]  /*28f0*/  ISETP.GT.U32.AND P4, PT, R3, R42, PT ;  /* 0x0000002a0300720c */ /* 0x000fe20003f84070 */
[----:B------:R-:W-:Y:S01]  /*2900*/  IMAD.HI.U32 R48, R6, R50, RZ ;  /* 0x0000003206307227 */ /* 0x000fe200078e00ff */
[----:B------:R-:W-:-:S03]  /*2910*/  IABS R49, R54 ;  /* 0x0000003600317213 */ /* 0x000fc60000000000 */
[----:B------:R-:W-:Y:S01]  /*2920*/  @!P6 IMAD.IADD R44, R44, 0x1, -R3 ;  /* 0x000000012c2ce824 */ /* 0x000fe200078e0a03 */
[----:B------:R-:W-:Y:S01]  /*2930*/  ISETP.GE.AND P6, PT, R53, RZ, PT ;  /* 0x000000ff3500720c */ /* 0x000fe20003fc6270 */
[----:B------:R-:W-:Y:S01]  /*2940*/  IMAD.HI.U32 R46, R6, R49, RZ ;  /* 0x00000031062e7227 */ /* 0x000fe200078e00ff */
[----:B------:R-:W-:-:S03]  /*2950*/  IABS R53, R57 ;  /* 0x0000003900357213 */ /* 0x000fc60000000000 */
[----:B------:R-:W-:Y:S02]  /*2960*/  IMAD.MOV R48, RZ, RZ, -R48 ;  /* 0x000000ffff307224 */ /* 0x000fe400078e0a30 */
[--C-:B------:R-:W-:Y:S02]  /*2970*/  @!P2 IMAD.IADD R45, R45, 0x1, -R3.reuse ;  /* 0x000000012d2da824 */ /* 0x100fe400078e0a03 */
[----:B------:R-:W-:Y:S01]  /*2980*/  @!P0 IMAD.MOV R40, RZ, RZ, -R40 ;  /* 0x000000ffff288224 */ /* 0x000fe200078e0a28 */
[C---:B------:R-:W-:Y:S01]  /*2990*/  ISETP.GT.U32.AND P0, PT, R3.reuse, R44, PT ;  /* 0x0000002c0300720c */ /* 0x040fe20003f04070 */
[----:B------:R-:W-:Y:S02]  /*29a0*/  IMAD.MOV R46, RZ, RZ, -R46 ;  /* 0x000000ffff2e7224 */ /* 0x000fe400078e0a2e */
[----:B------:R-:W-:Y:S01]  /*29b0*/  @!P4 IMAD.IADD R42, R42, 0x1, -R3 ;  /* 0x000000012a2ac824 */ /* 0x000fe200078e0a03 */
[----:B------:R-:W-:Y:S01]  /*29c0*/  ISETP.GE.AND P4, PT, R52, RZ, PT ;  /* 0x000000ff3400720c */ /* 0x000fe20003f86270 */
[----:B------:R-:W-:-:S02]  /*29d0*/  IMAD R48, R3, R48, R50 ;  /* 0x0000003003307224 */ /* 0x000fc400078e0232 */
[----:B------:R-:W-:Y:S01]  /*29e0*/  @!P3 IMAD.MOV R41, RZ, RZ, -R41 ;  /* 0x000000ffff29b224 */ /* 0x000fe200078e0a29 */
[C---:B------:R-:W-:Y:S01]  /*29f0*/  ISETP.GT.U32.AND P3, PT, R3.reuse, R45, PT ;  /* 0x0000002d0300720c */ /* 0x040fe20003f64070 */
[----:B------:R-:W-:Y:S02]  /*2a00*/  IMAD R46, R3, R46, R49 ;  /* 0x0000002e032e7224 */ /* 0x000fe400078e0231 */
[----:B------:R-:W-:-:S03]  /*2a10*/  IMAD.HI.U32 R49, R6, R51, RZ ;  /* 0x0000003306317227 */ /* 0x000fc600078e00ff */
[C---:B------:R-:W-:Y:S01]  /*2a20*/  ISETP.GT.U32.AND P2, PT, R3.reuse, R46, PT ;  /* 0x0000002e0300720c */ /* 0x040fe20003f44070 */
[----:B------:R-:W-:Y:S01]  /*2a30*/  @!P5 IMAD.MOV R42, RZ, RZ, -R42 ;  /* 0x000000ffff2ad224 */ /* 0x000fe200078e0a2a */
[----:B------:R-:W-:Y:S01]  /*2a40*/  ISETP.GT.U32.AND P5, PT, R3, R48, PT ;  /* 0x000000300300720c */ /* 0x000fe20003fa4070 */
[----:B------:R-:W-:-:S04]  /*2a50*/  IMAD.HI.U32 R50, R6, R53, RZ ;  /* 0x0000003506327227 */ /* 0x000fc800078e00ff */
[----:B------:R-:W-:Y:S02]  /*2a60*/  IMAD.MOV R52, RZ, RZ, -R49 ;  /* 0x000000ffff347224 */ /* 0x000fe400078e0a31 */
[----:B------:R-:W-:Y:S01]  /*2a70*/  @!P1 IMAD.MOV R43, RZ, RZ, -R43 ;  /* 0x000000ffff2b9224 */ /* 0x000fe200078e0a2b */
[----:B------:R-:W-:Y:S01]  /*2a80*/  ISETP.GE.AND P1, PT, R54, RZ, PT ;  /* 0x000000ff3600720c */ /* 0x000fe20003f26270 */
[----:B------:R-:W-:Y:S02]  /*2a90*/  IMAD.MOV R54, RZ, RZ, -R50 ;  /* 0x000000ffff367224 */ /* 0x000fe400078e0a32 */
[----:B------:R-:W-:Y:S01]  /*2aa0*/  @!P0 IMAD.IADD R44, R44, 0x1, -R3 ;  /* 0x000000012c2c8824 */ /* 0x000fe200078e0a03 */
[----:B------:R-:W-:Y:S01]  /*2ab0*/  ISETP.GE.AND P0, PT, R55, RZ, PT ;  /* 0x000000ff3700720c */ /* 0x000fe20003f06270 */
[----:B------:R-:W-:Y:S01]  /*2ac0*/  IMAD R50, R3, R52, R51 ;  /* 0x0000003403327224 */ /* 0x000fe200078e0233 */
[----:B------:R-:W-:Y:S01]  /*2ad0*/  LOP3.LUT R51, R5, 0x2a, RZ, 0xfc, !PT ;  /* 0x0000002a05337812 */ /* 0x000fe200078efcff */
[----:B------:R-:W-:Y:S01]  /*2ae0*/  @!P3 IMAD.IADD R45, R45, 0x1, -R3 ;  /* 0x000000012d2db824 */ /* 0x000fe200078e0a03 */
[----:B------:R-:W-:Y:S01]  /*2af0*/  ISETP.GE.AND P3, PT, R56, RZ, PT ;  /* 0x000000ff3800720c */ /* 0x000fe20003f66270 */
[----:B------:R-:W-:Y:S01]  /*2b00*/  IMAD R52, R3, R54, R53 ;  /* 0x0000003603347224 */ /* 0x000fe200078e0235 */
[----:B------:R-:W-:Y:S01]  /*2b10*/  LOP3.LUT R53, R5, 0x28, RZ, 0xfc, !PT ;  /* 0x0000002805357812 */ /* 0x000fe200078efcff */
[----:B------:R-:W-:Y:S01]  /*2b20*/  @!P4 IMAD.MOV R44, RZ, RZ, -R44 ;  /* 0x000000ffff2cc224 */ /* 0x000fe200078e0a2c */
[C---:B------:R-:W-:Y:S01]  /*2b30*/  ISETP.GT.U32.AND P4, PT, R3.reuse, R50, PT ;  /* 0x000000320300720c */ /* 0x040fe20003f84070 */
[----:B------:R-:W-:Y:S01]  /*2b40*/  @!P5 IMAD.IADD R48, R48, 0x1, -R3 ;  /* 0x000000013030d824 */ /* 0x000fe200078e0a03 */
[----:B------:R-:W-:Y:S01]  /*2b50*/  IABS R54, R51 ;  /* 0x0000003300367213 */ /* 0x000fe20000000000 */
[----:B------:R-:W-:Y:S01]  /*2b60*/  @!P6 IMAD.MOV R45, RZ, RZ, -R45 ;  /* 0x000000ffff2de224 */ /* 0x000fe200078e0a2d */
[C---:B------:R-:W-:Y:S01]  /*2b70*/  ISETP.GT.U32.AND P6, PT, R3.reuse, R52, PT ;  /* 0x000000340300720c */ /* 0x040fe20003fc4070 */
[----:B------:R-:W-:Y:S01]  /*2b80*/  @!P2 IMAD.IADD R46, R46, 0x1, -R3 ;  /* 0x000000012e2ea824 */ /* 0x000fe200078e0a03 */
[----:B------:R-:W-:Y:S01]  /*2b90*/  ISETP.GT.U32.AND P5, PT, R3, R48, PT ;  /* 0x000000300300720c */ /* 0x000fe20003fa4070 */
[----:B------:R-:W-:Y:S01]  /*2ba0*/  IMAD.HI.U32 R49, R6, R54, RZ ;  /* 0x0000003606317227 */ /* 0x000fe200078e00ff */
[----:B------:R-:W-:-:S02]  /*2bb0*/  IABS R56, R53 ;  /* 0x0000003500387213 */ /* 0x000fc40000000000 */
[C---:B------:R-:W-:Y:S01]  /*2bc0*/  ISETP.GT.U32.AND P2, PT, R3.reuse, R46, PT ;  /* 0x0000002e0300720c */ /* 0x040fe20003f44070 */
[----:B------:R-:W-:Y:S01]  /*2bd0*/  IMAD.MOV R49, RZ, RZ, -R49 ;  /* 0x000000ffff317224 */ /* 0x000fe200078e0a31 */
[----:B------:R-:W-:Y:S01]  /*2be0*/  IABS R55, R59 ;  /* 0x0000003b00377213 */ /* 0x000fe20000000000 */
[--C-:B------:R-:W-:Y:S02]  /*2bf0*/  @!P4 IMAD.IADD R50, R50, 0x1, -R3.reuse ;  /* 0x000000013232c824 */ /* 0x100fe400078e0a03 */
[C---:B------:R-:W-:Y:S02]  /*2c00*/  IMAD R54, R3.reuse, R49, R54 ;  /* 0x0000003103367224 */ /* 0x040fe400078e0236 */
[--C-:B------:R-:W-:Y:S01]  /*2c10*/  @!P6 IMAD.IADD R52, R52, 0x1, -R3.reuse ;  /* 0x000000013434e824 */ /* 0x100fe200078e0a03 */
[----:B------:R-:W-:Y:S01]  /*2c20*/  ISETP.GT.U32.AND P4, PT, R3, R50, PT ;  /* 0x000000320300720c */ /* 0x000fe20003f84070 */
[----:B------:R-:W-:Y:S01]  /*2c30*/  @!P5 IMAD.IADD R48, R48, 0x1, -R3 ;  /* 0x000000013030d824 */ /* 0x000fe200078e0a03 */
[----:B------:R-:W-:Y:S01]  /*2c40*/  ISETP.GE.AND P5, PT, R51, RZ, PT ;  /* 0x000000ff3300720c */ /* 0x000fe20003fa6270 */
[----:B------:R-:W-:Y:S01]  /*2c50*/  IMAD.HI.U32 R51, R6, R56, RZ ;  /* 0x0000003806337227 */ /* 0x000fe200078e00ff */
[----:B------:R-:W-:-:S03]  /*2c60*/  ISETP.GT.U32.AND P6, PT, R3, R52, PT ;  /* 0x000000340300720c */ /* 0x000fc60003fc4070 */
[----:B------:R-:W-:Y:S02]  /*2c70*/  IMAD.MOV R51, RZ, RZ, -R51 ;  /* 0x000000ffff337224 */ /* 0x000fe400078e0a33 */
[--C-:B------:R-:W-:Y:S01]  /*2c80*/  @!P2 IMAD.IADD R46, R46, 0x1, -R3.reuse ;  /* 0x000000012e2ea824 */ /* 0x100fe200078e0a03 */
[----:B------:R-:W-:Y:S01]  /*2c90*/  ISETP.GE.AND P2, PT, R57, RZ, PT ;  /* 0x000000ff3900720c */ /* 0x000fe20003f46270 */
[----:B------:R-:W-:Y:S01]  /*2ca0*/  IMAD R56, R3, R51, R56 ;  /* 0x0000003303387224 */ /* 0x000fe200078e0238 */
[----:B------:R-:W-:Y:S01]  /*2cb0*/  LOP3.LUT R57, R5, 0x26, RZ, 0xfc, !PT ;  /* 0x0000002605397812 */ /* 0x000fe200078efcff */
[--C-:B------:R-:W-:Y:S01]  /*2cc0*/  @!P4 IMAD.IADD R50, R50, 0x1, -R3.reuse ;  /* 0x000000013232c824 */ /* 0x100fe200078e0a03 */
[C---:B------:R-:W-:Y:S01]  /*2cd0*/  ISETP.GT.U32.AND P4, PT, R3.reuse, R54, PT ;  /* 0x000000360300720c */ /* 0x040fe20003f84070 */
[----:B------:R-:W-:Y:S01]  /*2ce0*/  IMAD.MOV.U32 R51, RZ, RZ, R48 ;  /* 0x000000ffff337224 */ /* 0x000fe200078e0030 */
[----:B------:R-:W-:Y:S01]  /*2cf0*/  IABS R58, R57 ;  /* 0x00000039003a7213 */ /* 0x000fe20000000000 */
[----:B------:R-:W-:Y:S01]  /*2d00*/  @!P6 IMAD.IADD R52, R52, 0x1, -R3 ;  /* 0x000000013434e824 */ /* 0x000fe200078e0a03 */
[----:B------:R-:W-:Y:S01]  /*2d10*/  ISETP.GT.U32.AND P6, PT, R3, R56, PT ;  /* 0x000000380300720c */ /* 0x000fe20003fc4070 */
[----:B------:R-:W-:Y:S01]  /*2d20*/  @!P1 IMAD.MOV R46, RZ, RZ, -R46 ;  /* 0x000000ffff2e9224 */ /* 0x000fe200078e0a2e */
[----:B------:R-:W-:Y:S01]  /*2d30*/  ISETP.GE.AND P1, PT, R53, RZ, PT ;  /* 0x000000ff3500720c */ /* 0x000fe20003f26270 */
[----:B------:R-:W-:-:S04]  /*2d40*/  IMAD.HI.U32 R49, R6, R58, RZ ;  /* 0x0000003a06317227 */ /* 0x000fc800078e00ff */
[----:B------:R-:W-:Y:S02]  /*2d50*/  IMAD.MOV R49, RZ, RZ, -R49 ;  /* 0x000000ffff317224 */ /* 0x000fe400078e0a31 */
[--C-:B------:R-:W-:Y:S02]  /*2d60*/  @!P4 IMAD.IADD R54, R54, 0x1, -R3.reuse ;  /* 0x000000013636c824 */ /* 0x100fe400078e0a03 */
[C---:B------:R-:W-:Y:S02]  /*2d70*/  IMAD R58, R3.reuse, R49, R58 ;  /* 0x00000031033a7224 */ /* 0x040fe400078e023a */
[----:B------:R-:W-:Y:S01]  /*2d80*/  @!P6 IMAD.IADD R56, R56, 0x1, -R3 ;  /* 0x000000013838e824 */ /* 0x000fe200078e0a03 */
[C---:B------:R-:W-:Y:S01]  /*2d90*/  ISETP.GT.U32.AND P6, PT, R3.reuse, R54, PT ;  /* 0x000000360300720c */ /* 0x040fe20003fc4070 */
[----:B------:R-:W-:Y:S01]  /*2da0*/  IMAD.HI.U32 R49, R6, R55, RZ ;  /* 0x0000003706317227 */ /* 0x000fe200078e00ff */
[----:B------:R-:W-:-:S03]  /*2db0*/  ISETP.GT.U32.AND P4, PT, R3, R58, PT ;  /* 0x0000003a0300720c */ /* 0x000fc60003f84070 */
[----:B------:R-:W-:Y:S02]  /*2dc0*/  IMAD.MOV R48, RZ, RZ, -R49 ;  /* 0x000000ffff307224 */ /* 0x000fe400078e0a31 */
[----:B------:R-:W-:-:S04]  /*2dd0*/  IMAD.HI.U32 R53, R6, R60, RZ ;  /* 0x0000003c06357227 */ /* 0x000fc800078e00ff */
[C---:B------:R-:W-:Y:S02]  /*2de0*/  IMAD R48, R3.reuse, R48, R55 ;  /* 0x0000003003307224 */ /* 0x040fe400078e0237 */
[----:B------:R-:W-:Y:S02]  /*2df0*/  @!P6 IMAD.IADD R54, R54, 0x1, -R3 ;  /* 0x000000013636e824 */ /* 0x000fe400078e0a03 */
[----:B------:R-:W-:Y:S01]  /*2e00*/  IMAD.HI.U32 R49, R6, R62, RZ ;  /* 0x0000003e06317227 */ /* 0x000fe200078e00ff */
[----:B------:R-:W-:-:S03]  /*2e10*/  ISETP.GT.U32.AND P6, PT, R3, R48, PT ;  /* 0x000000300300720c */ /* 0x000fc60003fc4070 */
[----:B------:R-:W-:Y:S02]  /*2e20*/  IMAD.MOV R53, RZ, RZ, -R53 ;  /* 0x000000ffff357224 */ /* 0x000fe400078e0a35 */
[----:B------:R-:W-:Y:S02]  /*2e30*/  IMAD.MOV R49, RZ, RZ, -R49 ;  /* 0x000000ffff317224 */ /* 0x000fe400078e0a31 */
[C---:B------:R-:W-:Y:S02]  /*2e40*/  IMAD R60, R3.reuse, R53, R60 ;  /* 0x00000035033c7224 */ /* 0x040fe400078e023c */
[C---:B------:R-:W-:Y:S02]  /*2e50*/  IMAD R62, R3.reuse, R49, R62 ;  /* 0x00000031033e7224 */ /* 0x040fe400078e023e */
[----:B------:R-:W-:Y:S01]  /*2e60*/  @!P5 IMAD.MOV R54, RZ, RZ, -R54 ;  /* 0x000000ffff36d224 */ /* 0x000fe200078e0a36 */
[C---:B------:R-:W-:Y:S01]  /*2e70*/  ISETP.GT.U32.AND P5, PT, R3.reuse, R60, PT ;  /* 0x0000003c0300720c */ /* 0x040fe20003fa4070 */
[----:B------:R-:W-:Y:S01]  /*2e80*/  @!P6 IMAD.IADD R48, R48, 0x1, -R3 ;  /* 0x000000013030e824 */ /* 0x000fe200078e0a03 */
[----:B------:R-:W-:Y:S01]  /*2e90*/  ISETP.GT.U32.AND P6, PT, R3, R62, PT ;  /* 0x0000003e0300720c */ /* 0x000fe20003fc4070 */
[----:B------:R-:W-:Y:S01]  /*2ea0*/  @!P0 IMAD.MOV R51, RZ, RZ, -R51 ;  /* 0x000000ffff338224 */ /* 0x000fe200078e0a33 */
[----:B------:R-:W-:Y:S01]  /*2eb0*/  ISETP.GE.AND P0, PT, R57, RZ, PT ;  /* 0x000000ff3900720c */ /* 0x000fe20003f06270 */
[----:B------:R-:W-:Y:S01]  /*2ec0*/  @!P4 IMAD.IADD R58, R58, 0x1, -R3 ;  /* 0x000000013a3ac824 */ /* 0x000fe200078e0a03 */
[----:B------:R-:W-:Y:S01]  /*2ed0*/  LOP3.LUT R57, R5, 0x1c, RZ, 0xfc, !PT ;  /* 0x0000001c05397812 */ /* 0x000fe200078efcff */
[----:B------:R-:W-:Y:S01]  /*2ee0*/  IMAD.HI.U32 R53, R6, R64, RZ ;  /* 0x0000004006357227 */ /* 0x000fe200078e00ff */
[----:B------:R-:W-:-:S02]  /*2ef0*/  ISETP.GT.U32.AND P4, PT, R3, R56, PT ;  /* 0x000000380300720c */ /* 0x000fc40003f84070 */
[----:B------:R-:W-:Y:S01]  /*2f00*/  IABS R66, R57 ;  /* 0x0000003900427213 */ /* 0x000fe20000000000 */
[----:B------:R-:W-:Y:S02]  /*2f10*/  IMAD.MOV R53, RZ, RZ, -R53 ;  /* 0x000000ffff357224 */ /* 0x000fe400078e0a35 */
[--C-:B------:R-:W-:Y:S01]  /*2f20*/  @!P5 IMAD.IADD R60, R60, 0x1, -R3.reuse ;  /* 0x000000013c3cd824 */ /* 0x100fe200078e0a03 */
[----:B------:R-:W-:Y:S01]  /*2f30*/  ISETP.GT.U32.AND P5, PT, R3, R48, PT ;  /* 0x000000300300720c */ /* 0x000fe20003fa4070 */
[----:B------:R-:W-:Y:S02]  /*2f40*/  @!P6 IMAD.IADD R62, R62, 0x1, -R3 ;  /* 0x000000013e3ee824 */ /* 0x000fe400078e0a03 */
[----:B------:R-:W-:-:S03]  /*2f50*/  IMAD.HI.U32 R49, R6, R66, RZ ;  /* 0x0000004206317227 */ /* 0x000fc600078e00ff */
[C---:B------:R-:W-:Y:S01]  /*2f60*/  ISETP.GT.U32.AND P6, PT, R3.reuse, R62, PT ;  /* 0x0000003e0300720c */ /* 0x040fe20003fc4070 */
[----:B------:R-:W-:Y:S01]  /*2f70*/  @!P3 IMAD.MOV R50, RZ, RZ, -R50 ;  /* 0x000000ffff32b224 */ /* 0x000fe200078e0a32 */
[----:B------:R-:W-:Y:S01]  /*2f80*/  ISETP.GT.U32.AND P3, PT, R3, R58, PT ;  /* 0x0000003a0300720c */ /* 0x000fe20003f64070 */
[----:B------:R-:W-:Y:S01]  /*2f90*/  @!P2 IMAD.MOV R52, RZ, RZ, -R52 ;  /* 0x000000ffff34a224 */ /* 0x000fe200078e0a34 */
[----:B------:R-:W-:Y:S01]  /*2fa0*/  ISETP.GE.AND P2, PT, R59, RZ, PT ;  /* 0x000000ff3b00720c */ /* 0x000fe20003f46270 */
[----:B------:R-:W-:Y:S01]  /*2fb0*/  IMAD R64, R3, R53, R64 ;  /* 0x0000003503407224 */ /* 0x000fe200078e0240 */
[----:B------:R-:W-:Y:S01]  /*2fc0*/  LOP3.LUT R59, R5, 0x1a, RZ, 0xfc, !PT ;  /* 0x0000001a053b7812 */ /* 0x000fe200078efcff */
[----:B------:R-:W-:Y:S02]  /*2fd0*/  IMAD.MOV R49, RZ, RZ, -R49 ;  /* 0x000000ffff317224 */ /* 0x000fe400078e0a31 */
[--C-:B------:R-:W-:Y:S01]  /*2fe0*/  @!P4 IMAD.IADD R56, R56, 0x1, -R3.reuse ;  /* 0x000000013838c824 */ /* 0x100fe200078e0a03 */
[----:B------:R-:W-:Y:S01]  /*2ff0*/  ISETP.GE.AND P4, PT, R61, RZ, PT ;  /* 0x000000ff3d00720c */ /* 0x000fe20003f86270 */
[--C-:B------:R-:W-:Y:S01]  /*3000*/  @!P5 IMAD.IADD R48, R48, 0x1, -R3.reuse ;  /* 0x000000013030d824 */ /* 0x100fe200078e0a03 */
[C---:B------:R-:W-:Y:S01]  /*3010*/  ISETP.GT.U32.AND P5, PT, R3.reuse, R64, PT ;  /* 0x000000400300720c */ /* 0x040fe20003fa4070 */
[----:B------:R-:W-:Y:S01]  /*3020*/  IMAD R66, R3, R49, R66 ;  /* 0x0000003103427224 */ /* 0x000fe200078e0242 */
[----:B------:R-:W-:Y:S01]  /*3030*/  LOP3.LUT R61, R5, 0x18, RZ, 0xfc, !PT ;  /* 0x00000018053d7812 */ /* 0x000fe200078efcff */
[----:B------:R-:W-:Y:S01]  /*3040*/  @!P1 IMAD.MOV R56, RZ, RZ, -R56 ;  /* 0x000000ffff389224 */ /* 0x000fe200078e0a38 */
[----:B------:R-:W-:Y:S01]  /*3050*/  IABS R68, R59 ;  /* 0x0000003b00447213 */ /* 0x000fe20000000000 */
[--C-:B------:R-:W-:Y:S01]  /*3060*/  @!P6 IMAD.IADD R62, R62, 0x1, -R3.reuse ;  /* 0x000000013e3ee824 */ /* 0x100fe200078e0a03 */
[C---:B------:R-:W-:Y:S01]  /*3070*/  ISETP.GT.U32.AND P1, PT, R3.reuse, R60, PT ;  /* 0x0000003c0300720c */ /* 0x040fe20003f24070 */
[----:B------:R-:W-:Y:S01]  /*3080*/  @!P3 IMAD.IADD R58, R58, 0x1, -R3 ;  /* 0x000000013a3ab824 */ /* 0x000fe200078e0a03 */
[----:B------:R-:W-:Y:S01]  /*3090*/  IABS R70, R61 ;  /* 0x0000003d00467213 */ /* 0x000fe20000000000 */
[----:B------:R-:W-:Y:S01]  /*30a0*/  IMAD.HI.U32 R49, R6, R68, RZ ;  /* 0x0000004406317227 */ /* 0x000fe200078e00ff */
[----:B------:R-:W-:-:S02]  /*30b0*/  ISETP.GT.U32.AND P6, PT, R3, R66, PT ;  /* 0x000000420300720c */ /* 0x000fc40003fc4070 */
[----:B------:R-:W-:Y:S01]  /*30c0*/  ISETP.GE.AND P3, PT, R63, RZ, PT ;  /* 0x000000ff3f00720c */ /* 0x000fe20003f66270 */
[----:B------:R-:W-:Y:S01]  /*30d0*/  IMAD.HI.U32 R53, R6, R70, RZ ;  /* 0x0000004606357227 */ /* 0x000fe200078e00ff */
[----:B------:R-:W-:-:S03]  /*30e0*/  LOP3.LUT R63, R5, 0x16, RZ, 0xfc, !PT ;  /* 0x00000016053f7812 */ /* 0x000fc600078efcff */
[----:B------:R-:W-:Y:S01]  /*30f0*/  IMAD.MOV R49, RZ, RZ, -R49 ;  /* 0x000000ffff317224 */ /* 0x000fe200078e0a31 */
[----:B------:R-:W-:Y:S01]  /*3100*/  IABS R72, R63 ;  /* 0x0000003f00487213 */ /* 0x000fe20000000000 */
[----:B------:R-:W-:Y:S01]  /*3110*/  @!P5 IMAD.IADD R64, R64, 0x1, -R3 ;  /* 0x000000014040d824 */ /* 0x000fe200078e0a03 */
[----:B------:R-:W-:Y:S01]  /*3120*/  ISETP.GE.AND P5, PT, R57, RZ, PT ;  /* 0x000000ff3900720c */ /* 0x000fe20003fa6270 */
[----:B------:R-:W-:Y:S01]  /*3130*/  IMAD.MOV R53, RZ, RZ, -R53 ;  /* 0x000000ffff357224 */ /* 0x000fe200078e0a35 */
[----:B------:R-:W-:Y:S01]  /*3140*/  LOP3.LUT R57, R5, 0x14, RZ, 0xfc, !PT ;  /* 0x0000001405397812 */ /* 0x000fe200078efcff */
[C---:B------:R-:W-:Y:S02]  /*3150*/  IMAD R68, R3.reuse, R49, R68 ;  /* 0x0000003103447224 */ /* 0x040fe400078e0244 */
[----:B------:R-:W-:Y:S01]  /*3160*/  @!P0 IMAD.MOV R58, RZ, RZ, -R58 ;  /* 0x000000ffff3a8224 */ /* 0x000fe200078e0a3a */
[----:B------:R-:W-:Y:S01]  /*3170*/  ISETP.GT.U32.AND P0, PT, R3, R64, PT ;  /* 0x000000400300720c */ /* 0x000fe20003f04070 */
[--C-:B------:R-:W-:Y:S01]  /*3180*/  @!P1 IMAD.IADD R60, R60, 0x1, -R3.reuse ;  /* 0x000000013c3c9824 */ /* 0x100fe200078e0a03 */
[----:B------:R-:W-:Y:S01]  /*3190*/  ISETP.GE.AND P1, PT, R65, RZ, PT ;  /* 0x000000ff4100720c */ /* 0x000fe20003f26270 */
[----:B------:R-:W-:Y:S01]  /*31a0*/  IMAD R70, R3, R53, R70 ;  /* 0x0000003503467224 */ /* 0x000fe200078e0246 */
[----:B------:R-:W-:Y:S01]  /*31b0*/  LOP3.LUT R65, R5, 0x12, RZ, 0xfc, !PT ;  /* 0x0000001205417812 */ /* 0x000fe200078efcff */
[----:B------:R-:W-:Y:S01]  /*31c0*/  @!P6 IMAD.IADD R66, R66, 0x1, -R3 ;  /* 0x000000014242e824 */ /* 0x000fe200078e0a03 */
[----:B------:R-:W-:Y:S01]  /*31d0*/  ISETP.GT.U32.AND P6, PT, R3, R68, PT ;  /* 0x000000440300720c */ /* 0x000fe20003fc4070 */
[----:B------:R-:W-:Y:S01]  /*31e0*/  IMAD.HI.U32 R55, R6, R72, RZ ;  /* 0x0000004806377227 */ /* 0x000fe200078e00ff */
[----:B------:R-:W-:-:S03]  /*31f0*/  IABS R74, R65 ;  /* 0x00000041004a7213 */ /* 0x000fc60000000000 */
[----:B------:R-:W-:Y:S01]  /*3200*/  @!P4 IMAD.MOV R60, RZ, RZ, -R60 ;  /* 0x000000ffff3cc224 */ /* 0x000fe200078e0a3c */
[C---:B------:R-:W-:Y:S01]  /*3210*/  ISETP.GT.U32.AND P4, PT, R3.reuse, R70, PT ;  /* 0x000000460300720c */ /* 0x040fe20003f84070 */
[----:B------:R-:W-:Y:S02]  /*3220*/  IMAD.MOV R55, RZ, RZ, -R55 ;  /* 0x000000ffff377224 */ /* 0x000fe400078e0a37 */
[--C-:B------:R-:W-:Y:S02]  /*3230*/  @!P0 IMAD.IADD R64, R64, 0x1, -R3.reuse ;  /* 0x0000000140408824 */ /* 0x100fe400078e0a03 */
[----:B------:R-:W-:Y:S01]  /*3240*/  IMAD R72, R3, R55, R72 ;  /* 0x0000003703487224 */ /* 0x000fe200078e0248 */
[----:B------:R-:W-:Y:S01]  /*3250*/  IABS R55, R57 ;  /* 0x0000003900377213 */ /* 0x000fe20000000000 */
[----:B------:R-:W-:Y:S01]  /*3260*/  @!P6 IMAD.IADD R68, R68, 0x1, -R3 ;  /* 0x000000014444e824 */ /* 0x000fe200078e0a03 */
[----:B------:R-:W-:Y:S01]  /*3270*/  ISETP.GE.AND P6, PT, R63, RZ, PT ;  /* 0x000000ff3f00720c */ /* 0x000fe20003fc6270 */
[----:B------:R-:W-:Y:S01]  /*3280*/  IMAD.MOV.U32 R53, RZ, RZ, R48 ;  /* 0x000000ffff357224 */ /* 0x000fe200078e0030 */
[----:B------:R-:W-:Y:S01]  /*3290*/  ISETP.GT.U32.AND P0, PT, R3, R72, PT ;  /* 0x000000480300720c */ /* 0x000fe20003f04070 */
[----:B------:R-:W-:Y:S01]  /*32a0*/  IMAD.HI.U32 R48, R6, R55, RZ ;  /* 0x0000003706307227 */ /* 0x000fe200078e00ff */
[----:B------:R-:W-:-:S03]  /*32b0*/  LOP3.LUT R63, R5, 0x8, RZ, 0xfc, !PT ;  /* 0x00000008053f7812 */ /* 0x000fc600078efcff */
[----:B------:R-:W-:Y:S01]  /*32c0*/  @!P4 IMAD.IADD R70, R70, 0x1, -R3 ;  /* 0x000000014646c824 */ /* 0x000fe200078e0a03 */
[C---:B------:R-:W-:Y:S01]  /*32d0*/  ISETP.GT.U32.AND P4, PT, R3.reuse, R68, PT ;  /* 0x000000440300720c */ /* 0x040fe20003f84070 */
[----:B------:R-:W-:Y:S01]  /*32e0*/  IMAD.MOV R48, RZ, RZ, -R48 ;  /* 0x000000ffff307224 */ /* 0x000fe200078e0a30 */
[----:B------:R-:W-:Y:S01]  /*32f0*/  IABS R84, R63 ;  /* 0x0000003f00547213 */ /* 0x000fe20000000000 */
[----:B------:R-:W-:Y:S01]  /*3300*/  @!P2 IMAD.MOV R53, RZ, RZ, -R53 ;  /* 0x000000ffff35a224 */ /* 0x000fe200078e0a35 */
[C---:B------:R-:W-:Y:S01]  /*3310*/  ISETP.GT.U32.AND P2, PT, R3.reuse, R66, PT ;  /* 0x000000420300720c */ /* 0x040fe20003f44070 */
[----:B------:R-:W-:Y:S01]  /*3320*/  IMAD R48, R3, R48, R55 ;  /* 0x0000003003307224 */ /* 0x000fe200078e0237 */
[----:B------:R-:W-:Y:S01]  /*3330*/  LOP3.LUT R55, R5, 0x10, RZ, 0xfc, !PT ;  /* 0x0000001005377812 */ /* 0x000fe200078efcff */
[----:B------:R-:W-:Y:S01]  /*3340*/  @!P0 IMAD.IADD R72, R72, 0x1, -R3 ;  /* 0x0000000148488824 */ /* 0x000fe200078e0a03 */
[----:B------:R-:W-:Y:S01]  /*3350*/  ISETP.GT.U32.AND P0, PT, R3, R70, PT ;  /* 0x000000460300720c */ /* 0x000fe20003f04070 */
[----:B------:R-:W-:Y:S01]  /*3360*/  IMAD.HI.U32 R49, R6, R74, RZ ;  /* 0x0000004a06317227 */ /* 0x000fe200078e00ff */
[----:B------:R-:W-:-:S03]  /*3370*/  IABS R76, R55 ;  /* 0x00000037004c7213 */ /* 0x000fc60000000000 */
[----:B------:R-:W-:Y:S01]  /*3380*/  @!P4 IMAD.IADD R68, R68, 0x1, -R3 ;  /* 0x000000014444c824 */ /* 0x000fe200078e0a03 */
[----:B------:R-:W-:Y:S01]  /*3390*/  ISETP.GT.U32.AND P4, PT, R3, R48, PT ;  /* 0x000000300300720c */ /* 0x000fe20003f84070 */
[----:B------:R-:W-:Y:S02]  /*33a0*/  IMAD.MOV R49, RZ, RZ, -R49 ;  /* 0x000000ffff317224 */ /* 0x000fe400078e0a31 */
[--C-:B------:R-:W-:Y:S01]  /*33b0*/  @!P2 IMAD.IADD R66, R66, 0x1, -R3.reuse ;  /* 0x000000014242a824 */ /* 0x100fe200078e0a03 */
[----:B------:R-:W-:Y:S01]  /*33c0*/  ISETP.GE.AND P2, PT, R61, RZ, PT ;  /* 0x000000ff3d00720c */ /* 0x000fe20003f46270 */
[----:B------:R-:W-:Y:S01]  /*33d0*/  IMAD R74, R3, R49, R74 ;  /* 0x00000031034a7224 */ /* 0x000fe200078e024a */
[----:B------:R-:W-:Y:S01]  /*33e0*/  LOP3.LUT R61, R5, 0xa, RZ, 0xfc, !PT ;  /* 0x0000000a053d7812 */ /* 0x000fe200078efcff */
[----:B------:R-:W-:Y:S02]  /*33f0*/  @!P0 IMAD.IADD R70, R70, 0x1, -R3 ;  /* 0x0000000146468824 */ /* 0x000fe400078e0a03 */
[----:B------:R-:W-:Y:S01]  /*3400*/  IMAD.HI.U32 R49, R6, R76, RZ ;  /* 0x0000004c06317227 */ /* 0x000fe200078e00ff */
[----:B------:R-:W-:-:S02]  /*3410*/  ISETP.GT.U32.AND P0, PT, R3, R74, PT ;  /* 0x0000004a0300720c */ /* 0x000fc40003f04070 */
[----:B------:R-:W-:Y:S01]  /*3420*/  IABS R82, R61 ;  /* 0x0000003d00527213 */ /* 0x000fe20000000000 */
[----:B------:R-:W-:Y:S01]  /*3430*/  @!P3 IMAD.MOV R62, RZ, RZ, -R62 ;  /* 0x000000ffff3eb224 */ /* 0x000fe200078e0a3e */
[----:B------:R-:W-:Y:S01]  /*3440*/  ISETP.GE.AND P3, PT, R59, RZ, PT ;  /* 0x000000ff3b00720c */ /* 0x000fe20003f66270 */
[----:B------:R-:W-:Y:S01]  /*3450*/  @!P4 IMAD.IADD R48, R48, 0x1, -R3 ;  /* 0x000000013030c824 */ /* 0x000fe200078e0a03 */
[----:B------:R-:W-:Y:S01]  /*3460*/  ISETP.GE.AND P4, PT, R55, RZ, PT ;  /* 0x000000ff3700720c */ /* 0x000fe20003f86270 */
[----:B------:R-:W-:Y:S01]  /*3470*/  IMAD.MOV R55, RZ, RZ, -R49 ;  /* 0x000000ffff377224 */ /* 0x000fe200078e0a31 */
[----:B------:R-:W-:Y:S01]  /*3480*/  LOP3.LUT R59, R5, 0xc, RZ, 0xfc, !PT ;  /* 0x0000000c053b7812 */ /* 0x000fe200078efcff */
[----:B------:R-:W-:Y:S01]  /*3490*/  @!P1 IMAD.MOV R64, RZ, RZ, -R64 ;  /* 0x000000ffff409224 */ /* 0x000fe200078e0a40 */
[----:B------:R-:W-:Y:S01]  /*34a0*/  ISETP.GE.AND P1, PT, R57, RZ, PT ;  /* 0x000000ff3900720c */ /* 0x000fe20003f26270 */
[----:B------:R-:W-:Y:S01]  /*34b0*/  IMAD R76, R3, R55, R76 ;  /* 0x00000037034c7224 */ /* 0x000fe200078e024c */
[----:B------:R-:W-:Y:S01]  /*34c0*/  LOP3.LUT R57, R5, 0xe, RZ, 0xfc, !PT ;  /* 0x0000000e05397812 */ /* 0x000fe200078efcff */
[----:B------:R-:W-:Y:S01]  /*34d0*/  @!P0 IMAD.IADD R74, R74, 0x1, -R3 ;  /* 0x000000014a4a8824 */ /* 0x000fe200078e0a03 */
[----:B------:R-:W-:Y:S01]  /*34e0*/  IABS R80, R59 ;  /* 0x0000003b00507213 */ /* 0x000fe20000000000 */
[----:B------:R-:W-:Y:S01]  /*34f0*/  @!P2 IMAD.MOV R70, RZ, RZ, -R70 ;  /* 0x000000ffff46a224 */ /* 0x000fe200078e0a46 */
[----:B------:R-:W-:Y:S01]  /*3500*/  IABS R78, R57 ;  /* 0x00000039004e7213 */ /* 0x000fe20000000000 */
[----:B------:R-:W-:Y:S01]  /*3510*/  @!P3 IMAD.MOV R68, RZ, RZ, -R68 ;  /* 0x000000ffff44b224 */ /* 0x000fe200078e0a44 */
[C---:B------:R-:W-:Y:S01]  /*3520*/  ISETP.GT.U32.AND P2, PT, R3.reuse, R76, PT ;  /* 0x0000004c0300720c */ /* 0x040fe20003f44070 */
[----:B------:R-:W-:Y:S01]  /*3530*/  @!P5 IMAD.MOV R66, RZ, RZ, -R66 ;  /* 0x000000ffff42d224 */ /* 0x000fe200078e0a42 */
[C---:B------:R-:W-:Y:S01]  /*3540*/  ISETP.GT.U32.AND P3, PT, R3.reuse, R74, PT ;  /* 0x0000004a0300720c */ /* 0x040fe20003f64070 */
[----:B------:R-:W-:Y:S01]  /*3550*/  IMAD.HI.U32 R49, R6, R78, RZ ;  /* 0x0000004e06317227 */ /* 0x000fe200078e00ff */
[----:B------:R-:W-:-:S02]  /*3560*/  ISETP.GT.U32.AND P5, PT, R3, R72, PT ;  /* 0x000000480300720c */ /* 0x000fc40003fa4070 */
[----:B------:R-:W-:Y:S01]  /*3570*/  ISETP.GT.U32.AND P0, PT, R3, R48, PT ;  /* 0x000000300300720c */ /* 0x000fe20003f04070 */
[----:B------:R-:W-:Y:S02]  /*3580*/  IMAD.MOV R49, RZ, RZ, -R49 ;  /* 0x000000ffff317224 */ /* 0x000fe400078e0a31 */
[----:B------:R-:W-:-:S04]  /*3590*/  IMAD.HI.U32 R55, R6, R80, RZ ;  /* 0x0000005006377227 */ /* 0x000fc800078e00ff */
[C---:B------:R-:W-:Y:S02]  /*35a0*/  IMAD R78, R3.reuse, R49, R78 ;  /* 0x00000031034e7224 */ /* 0x040fe400078e024e */
[--C-:B------:R-:W-:Y:S02]  /*35b0*/  @!P2 IMAD.IADD R76, R76, 0x1, -R3.reuse ;  /* 0x000000014c4ca824 */ /* 0x100fe400078e0a03 */
[----:B------:R-:W-:Y:S01]  /*35c0*/  @!P3 IMAD.IADD R74, R74, 0x1, -R3 ;  /* 0x000000014a4ab824 */ /* 0x000fe200078e0a03 */
[C---:B------:R-:W-:Y:S01]  /*35d0*/  ISETP.GT.U32.AND P3, PT, R3.reuse, R78, PT ;  /* 0x0000004e0300720c */ /* 0x040fe20003f64070 */
[----:B------:R-:W-:Y:S01]  /*35e0*/  IMAD.MOV R55, RZ, RZ, -R55 ;  /* 0x000000ffff377224 */ /* 0x000fe200078e0a37 */
[----:B------:R-:W-:Y:S01]  /*35f0*/  ISETP.GT.U32.AND P2, PT, R3, R76, PT ;  /* 0x0000004c0300720c */ /* 0x000fe20003f44070 */
[----:B------:R-:W-:Y:S01]  /*3600*/  @!P5 IMAD.IADD R72, R72, 0x1, -R3 ;  /* 0x000000014848d824 */ /* 0x000fe200078e0a03 */
[----:B------:R-:W-:Y:S01]  /*3610*/  ISETP.GE.AND P5, PT, R65, RZ, PT ;  /* 0x000000ff4100720c */ /* 0x000fe20003fa6270 */
[----:B------:R-:W-:Y:S01]  /*3620*/  IMAD R80, R3, R55, R80 ;  /* 0x0000003703507224 */ /* 0x000fe200078e0250 */
[----:B------:R-:W-:Y:S01]  /*3630*/  LOP3.LUT R65, R5, 0x6, RZ, 0xfc, !PT ;  /* 0x0000000605417812 */ /* 0x000fe200078efcff */
[----:B------:R-:W-:-:S03]  /*3640*/  IMAD.HI.U32 R49, R6, R82, RZ ;  /* 0x0000005206317227 */ /* 0x000fc600078e00ff */
[----:B------:R-:W-:Y:S01]  /*3650*/  IABS R86, R65 ;  /* 0x0000004100567213 */ /* 0x000fe20000000000 */
[----:B------:R-:W-:Y:S01]  /*3660*/  @!P6 IMAD.MOV R72, RZ, RZ, -R72 ;  /* 0x000000ffff48e224 */ /* 0x000fe200078e0a48 */
[----:B------:R-:W-:Y:S01]  /*3670*/  ISETP.GE.AND P6, PT, R57, RZ, PT ;  /* 0x000000ff3900720c */ /* 0x000fe20003fc6270 */
[--C-:B------:R-:W-:Y:S02]  /*3680*/  @!P3 IMAD.IADD R78, R78, 0x1, -R3.reuse ;  /* 0x000000014e4eb824 */ /* 0x100fe400078e0a03 */
[----:B------:R-:W-:Y:S01]  /*3690*/  @!P2 IMAD.IADD R76, R76, 0x1, -R3 ;  /* 0x000000014c4ca824 */ /* 0x000fe200078e0a03 */
[C---:B------:R-:W-:Y:S01]  /*36a0*/  ISETP.GT.U32.AND P2, PT, R3.reuse, R80, PT ;  /* 0x000000500300720c */ /* 0x040fe20003f44070 */
[----:B------:R-:W-:Y:S01]  /*36b0*/  IMAD.MOV R57, RZ, RZ, -R49 ;  /* 0x000000ffff397224 */ /* 0x000fe200078e0a31 */
[----:B------:R-:W-:Y:S01]  /*36c0*/  ISETP.GT.U32.AND P3, PT, R3, R78, PT ;  /* 0x0000004e0300720c */ /* 0x000fe20003f64070 */
[----:B------:R-:W-:-:S04]  /*36d0*/  IMAD.HI.U32 R49, R6, R84, RZ ;  /* 0x0000005406317227 */ /* 0x000fc800078e00ff */
[----:B------:R-:W-:Y:S01]  /*36e0*/  @!P0 IMAD.IADD R48, R48, 0x1, -R3 ;  /* 0x0000000130308824 */ /* 0x000fe200078e0a03 */
[----:B------:R-:W-:Y:S01]  /*36f0*/  ISETP.GE.AND P0, PT, R59, RZ, PT ;  /* 0x000000ff3b00720c */ /* 0x000fe20003f06270 */
[----:B------:R-:W-:Y:S02]  /*3700*/  IMAD.MOV R59, RZ, RZ, -R49 ;  /* 0x000000ffff3b7224 */ /* 0x000fe400078e0a31 */
[C---:B------:R-:W-:Y:S02]  /*3710*/  IMAD R82, R3.reuse, R57, R82 ;  /* 0x0000003903527224 */ /* 0x040fe400078e0252 */
[C---:B------:R-:W-:Y:S01]  /*3720*/  IMAD R84, R3.reuse, R59, R84 ;  /* 0x0000003b03547224 */ /* 0x040fe200078e0254 */
[----:B------:R-:W-:Y:S01]  /*3730*/  IABS R59, R69 ;  /* 0x00000045003b7213 */ /* 0x000fe20000000000 */
[--C-:B------:R-:W-:Y:S02]  /*3740*/  @!P2 IMAD.IADD R80, R80, 0x1, -R3.reuse ;  /* 0x000000015050a824 */ /* 0x100fe400078e0a03 */
[----:B------:R-:W-:Y:S01]  /*3750*/  @!P3 IMAD.IADD R78, R78, 0x1, -R3 ;  /* 0x000000014e4eb824 */ /* 0x000fe200078e0a03 */
[C---:B------:R-:W-:Y:S01]  /*3760*/  ISETP.GT.U32.AND P2, PT, R3.reuse, R84, PT ;  /* 0x000000540300720c */ /* 0x040fe20003f44070 */
[----:B------:R-:W-:Y:S01]  /*3770*/  IMAD.HI.U32 R55, R6, R86, RZ ;  /* 0x0000005606377227 */ /* 0x000fe200078e00ff */
[----:B------:R-:W-:-:S03]  /*3780*/  ISETP.GT.U32.AND P3, PT, R3, R82, PT ;  /* 0x000000520300720c */ /* 0x000fc60003f64070 */
[----:B------:R-:W-:-:S04]  /*3790*/  IMAD.HI.U32 R49, R6, R90, RZ ;  /* 0x0000005a06317227 */ /* 0x000fc800078e00ff */
[----:B------:R-:W-:Y:S02]  /*37a0*/  IMAD.MOV R55, RZ, RZ, -R55 ;  /* 0x000000ffff377224 */ /* 0x000fe400078e0a37 */
[----:B------:R-:W-:Y:S02]  /*37b0*/  IMAD.MOV R49, RZ, RZ, -R49 ;  /* 0x000000ffff317224 */ /* 0x000fe400078e0a31 */
[----:B------:R-:W-:Y:S02]  /*37c0*/  IMAD R86, R3, R55, R86 ;  /* 0x0000003703567224 */ /* 0x000fe400078e0256 */
[----:B------:R-:W-:Y:S02]  /*37d0*/  @!P2 IMAD.IADD R84, R84, 0x1, -R3 ;  /* 0x000000015454a824 */ /* 0x000fe400078e0a03 */
[----:B------:R-:W-:Y:S02]  /*37e0*/  IMAD.MOV.U32 R55, RZ, RZ, R48 ;  /* 0x000000ffff377224 */ /* 0x000fe400078e0030 */
[----:B------:R-:W-:-:S02]  /*37f0*/  IMAD.MOV.U32 R48, RZ, RZ, R59 ;  /* 0x000000ffff307224 */ /* 0x000fc400078e003b */
[C---:B------:R-:W-:Y:S02]  /*3800*/  IMAD R90, R3.reuse, R49, R90 ;  /* 0x00000031035a7224 */ /* 0x040fe400078e025a */
[----:B------:R-:W-:Y:S01]  /*3810*/  @!P3 IMAD.IADD R82, R82, 0x1, -R3 ;  /* 0x000000015252b824 */ /* 0x000fe200078e0a03 */
[C---:B------:R-:W-:Y:S01]  /*3820*/  ISETP.GT.U32.AND P3, PT, R3.reuse, R80, PT ;  /* 0x000000500300720c */ /* 0x040fe20003f64070 */
[----:B------:R-:W-:Y:S01]  /*3830*/  @!P4 IMAD.MOV R76, RZ, RZ, -R76 ;  /* 0x000000ffff4cc224 */ /* 0x000fe200078e0a4c */
[C---:B------:R-:W-:Y:S01]  /*3840*/  ISETP.GT.U32.AND P4, PT, R3.reuse, R84, PT ;  /* 0x000000540300720c */ /* 0x040fe20003f84070 */
[----:B------:R-:W-:Y:S01]  /*3850*/  IMAD.HI.U32 R57, R6, R88, RZ ;  /* 0x0000005806397227 */ /* 0x000fe200078e00ff */
[----:B------:R-:W-:-:S03]  /*3860*/  ISETP.GT.U32.AND P2, PT, R3, R82, PT ;  /* 0x000000520300720c */ /* 0x000fc60003f44070 */
[----:B------:R-:W-:-:S04]  /*3870*/  IMAD.HI.U32 R6, R6, R48, RZ ;  /* 0x0000003006067227 */ /* 0x000fc800078e00ff */
[----:B------:R-:W-:Y:S01]  /*3880*/  @!P5 IMAD.MOV R74, RZ, RZ, -R74 ;  /* 0x000000ffff4ad224 */ /* 0x000fe200078e0a4a */
[C---:B------:R-:W-:Y:S01]  /*3890*/  ISETP.GT.U32.AND P5, PT, R3.reuse, R90, PT ;  /* 0x0000005a0300720c */ /* 0x040fe20003fa4070 */
[----:B------:R-:W-:Y:S02]  /*38a0*/  IMAD.MOV R57, RZ, RZ, -R57 ;  /* 0x000000ffff397224 */ /* 0x000fe400078e0a39 */
[----:B------:R-:W-:Y:S02]  /*38b0*/  IMAD.MOV R6, RZ, RZ, -R6 ;  /* 0x000000ffff067224 */ /* 0x000fe400078e0a06 */
[C---:B------:R-:W-:Y:S02]  /*38c0*/  IMAD R88, R3.reuse, R57, R88 ;  /* 0x0000003903587224 */ /* 0x040fe400078e0258 */
[C---:B------:R-:W-:Y:S02]  /*38d0*/  IMAD R6, R3.reuse, R6, R48 ;  /* 0x0000000603067224 */ /* 0x040fe400078e0230 */
[----:B------:R-:W-:Y:S01]  /*38e0*/  @!P1 IMAD.MOV R55, RZ, RZ, -R55 ;  /* 0x000000ffff379224 */ /* 0x000fe200078e0a37 */
[C---:B------:R-:W-:Y:S01]  /*38f0*/  ISETP.GT.U32.AND P1, PT, R3.reuse, R86, PT ;  /* 0x000000560300720c */ /* 0x040fe20003f24070 */
[--C-:B------:R-:W-:Y:S01]  /*3900*/  @!P3 IMAD.IADD R80, R80, 0x1, -R3.reuse ;  /* 0x000000015050b824 */ /* 0x100fe200078e0a03 */
[C---:B------:R-:W-:Y:S01]  /*3910*/  ISETP.GT.U32.AND P3, PT, R3.reuse, R88, PT ;  /* 0x000000580300720c */ /* 0x040fe20003f64070 */
[--C-:B------:R-:W-:Y:S01]  /*3920*/  @!P4 IMAD.IADD R84, R84, 0x1, -R3.reuse ;  /* 0x000000015454c824 */ /* 0x100fe200078e0a03 */
[----:B------:R-:W-:Y:S01]  /*3930*/  ISETP.GT.U32.AND P4, PT, R3, R6, PT ;  /* 0x000000060300720c */ /* 0x000fe20003f84070 */
[----:B------:R-:W-:Y:S01]  /*3940*/  @!P5 IMAD.IADD R90, R90, 0x1, -R3 ;  /* 0x000000015a5ad824 */ /* 0x000fe200078e0a03 */
[----:B------:R-:W-:Y:S01]  /*3950*/  ISETP.GE.AND P5, PT, R63, RZ, PT ;  /* 0x000000ff3f00720c */ /* 0x000fe20003fa6270 */
[----:B------:R-:W-:Y:S01]  /*3960*/  @!P6 IMAD.MOV R78, RZ, RZ, -R78 ;  /* 0x000000ffff4ee224 */ /* 0x000fe200078e0a4e */
[----:B------:R-:W-:Y:S01]  /*3970*/  ISETP.GE.AND P6, PT, R5, RZ, PT ;  /* 0x000000ff0500720c */ /* 0x000fe20003fc6270 */
[----:B------:R-:W-:Y:S01]  /*3980*/  @!P0 IMAD.MOV R80, RZ, RZ, -R80 ;  /* 0x000000ffff508224 */ /* 0x000fe200078e0a50 */
[----:B------:R-:W-:Y:S01]  /*3990*/  ISETP.GT.U32.AND P0, PT, R3, R90, PT ;  /* 0x0000005a0300720c */ /* 0x000fe20003f04070 */
[----:B------:R-:W-:-:S02]  /*39a0*/  IMAD.U32 R5, RZ, RZ, UR12 ;  /* 0x0000000cff057e24 */ /* 0x000fc4000f8e00ff */
[----:B------:R-:W-:Y:S02]  /*39b0*/  IMAD.U32 R48, RZ, RZ, UR12 ;  /* 0x0000000cff307e24 */ /* 0x000fe4000f8e00ff */
[----:B------:R-:W-:Y:S01]  /*39c0*/  @!P1 IMAD.IADD R86, R86, 0x1, -R3 ;  /* 0x0000000156569824 */ /* 0x000fe200078e0a03 */
[----:B------:R-:W-:Y:S01]  /*39d0*/  SHF.R.U32.HI R57, RZ, 0x4, R5 ;  /* 0x00000004ff397819 */ /* 0x000fe20000011605 */
[--C-:B------:R-:W-:Y:S02]  /*39e0*/  @!P3 IMAD.IADD R88, R88, 0x1, -R3.reuse ;  /* 0x000000015858b824 */ /* 0x100fe400078e0a03 */
[--C-:B------:R-:W-:Y:S01]  /*39f0*/  @!P4 IMAD.IADD R6, R6, 0x1, -R3.reuse ;  /* 0x000000010606c824 */ /* 0x100fe200078e0a03 */
[C---:B------:R-:W-:Y:S01]  /*3a00*/  ISETP.GT.U32.AND P1, PT, R3.reuse, R86, PT ;  /* 0x000000560300720c */ /* 0x040fe20003f24070 */
[----:B------:R-:W-:Y:S01]  /*3a10*/  VIADD R5, R48, 0x2000 ;  /* 0x0000200030057836 */ /* 0x000fe20000000000 */
[----:B------:R-:W-:Y:S01]  /*3a20*/  ISETP.GT.U32.AND P3, PT, R3, R88, PT ;  /* 0x000000580300720c */ /* 0x000fe20003f64070 */
[----:B------:R-:W-:Y:S01]  /*3a30*/  IMAD.MOV.U32 R49, RZ, RZ, RZ ;  /* 0x000000ffff317224 */ /* 0x000fe200078e00ff */
[----:B------:R-:W-:Y:S01]  /*3a40*/  SGXT.U32 R154, R57, 0xe ;  /* 0x0000000e399a781a */ /* 0x000fe20000000000 */
[--C-:B------:R-:W-:Y:S01]  /*3a50*/  @!P0 IMAD.IADD R90, R90, 0x1, -R3.reuse ;  /* 0x000000015a5a8824 */ /* 0x100fe200078e0a03 */
[----:B------:R-:W-:Y:S01]  /*3a60*/  ISETP.GT.U32.AND P4, PT, R3, R6, PT ;  /* 0x000000060300720c */ /* 0x000fe20003f84070 */
[----:B------:R-:W-:Y:S01]  /*3a70*/  @!P2 IMAD.IADD R82, R82, 0x1, -R3 ;  /* 0x000000015252a824 */ /* 0x000fe200078e0a03 */
[----:B------:R-:W-:Y:S01]  /*3a80*/  SHF.R.U32.HI R5, RZ, 0x4, R5 ;  /* 0x00000004ff057819 */ /* 0x000fe20000011605 */
[----:B------:R-:W-:Y:S01]  /*3a90*/  @!P5 IMAD.MOV R84, RZ, RZ, -R84 ;  /* 0x000000ffff54d224 */ /* 0x000fe200078e0a54 */
[----:B------:R-:W-:Y:S01]  /*3aa0*/  IADD3 R57, P0, R154, 0x2, RZ ;  /* 0x000000029a397810 */ /* 0x000fe20007f1e0ff */
[----:B------:R-:W-:Y:S01]  /*3ab0*/  @!P6 IMAD.MOV R90, RZ, RZ, -R90 ;  /* 0x000000ffff5ae224 */ /* 0x000fe200078e0a5a */
[----:B------:R-:W-:Y:S01]  /*3ac0*/  SGXT.U32 R48, R5, 0xe ;  /* 0x0000000e0530781a */ /* 0x000fe20000000000 */
[--C-:B------:R-:W-:Y:S01]  /*3ad0*/  @!P1 IMAD.IADD R86, R86, 0x1, -R3.reuse ;  /* 0x0000000156569824 */ /* 0x100fe200078e0a03 */
[----:B------:R-:W-:Y:S01]  /*3ae0*/  IADD3.X R5, R49, -0x7fffffe0, RZ, P0, !PT ;  /* 0x8000002031057810 */ /* 0x000fe200007fe4ff */
[----:B------:R-:W-:Y:S01]  /*3af0*/  @!P3 IMAD.IADD R88, R88, 0x1, -R3 ;  /* 0x000000015858b824 */ /* 0x000fe200078e0a03 */
[----:B------:R-:W-:-:S02]  /*3b00*/  ISETP.GE.AND P0, PT, R69, RZ, PT ;  /* 0x000000ff4500720c */ /* 0x000fc40003f06270 */
[----:B------:R-:W-:Y:S01]  /*3b10*/  ISETP.GE.AND P2, PT, R61, RZ, PT ;  /* 0x000000ff3d00720c */ /* 0x000fe20003f46270 */
[----:B------:R-:W-:Y:S01]  /*3b20*/  @!P4 IMAD.IADD R6, R6, 0x1, -R3 ;  /* 0x000000010606c824 */ /* 0x000fe200078e0a03 */
[----:B------:R-:W-:Y:S02]  /*3b30*/  ISETP.GE.AND P1, PT, R65, RZ, PT ;  /* 0x000000ff4100720c */ /* 0x000fe40003f26270 */
[----:B------:R-:W-:Y:S02]  /*3b40*/  ISETP.GE.AND P3, PT, R67, RZ, PT ;  /* 0x000000ff4300720c */ /* 0x000fe40003f66270 */
[C---:B------:R-:W-:Y:S02]  /*3b50*/  R2UR UR6, R48.reuse ;  /* 0x00000000300672ca */ /* 0x040fe400000e0000 */
[----:B------:R-:W-:Y:S02]  /*3b60*/  R2UR UR10, R48 ;  /* 0x00000000300a72ca */ /* 0x000fe400000e0000 */
[----:B------:R-:W-:-:S02]  /*3b70*/  ISETP.NE.AND P4, PT, R47, RZ, PT ;  /* 0x000000ff2f00720c */ /* 0x000fc40003f85270 */
[----:B------:R-:W-:Y:S01]  /*3b80*/  LOP3.LUT R48, RZ, R47, RZ, 0x33, !PT ;  /* 0x0000002fff307212 */ /* 0x000fe200078e33ff */
[----:B------:R-:W-:Y:S01]  /*3b90*/  @!P2 IMAD.MOV R82, RZ, RZ, -R82 ;  /* 0x000000ffff52a224 */ /* 0x000fe200078e0a52 */
[----:B------:R-:W-:Y:S01]  /*3ba0*/  R2UR UR9, R5 ;  /* 0x00000000050972ca */ /* 0x000fe200000e0000 */
[----:B------:R-:W-:Y:S01]  /*3bb0*/  IMAD.MOV.U32 R5, RZ, RZ, R6 ;  /* 0x000000ffff057224 */ /* 0x000fe200078e0006 */
[C---:B------:R-:W-:Y:S01]  /*3bc0*/  SEL R8, R48.reuse, R8, !P4 ;  /* 0x0000000830087207 */ /* 0x040fe20006000000 */
[----:B------:R-:W-:Y:S01]  /*3bd0*/  @!P1 IMAD.MOV R86, RZ, RZ, -R86 ;  /* 0x000000ffff569224 */ /* 0x000fe200078e0a56 */
[C---:B------:R-:W-:Y:S01]  /*3be0*/  SEL R7, R48.reuse, R7, !P4 ;  /* 0x0000000730077207 */ /* 0x040fe20006000000 */
[----:B------:R-:W-:Y:S01]  /*3bf0*/  @!P0 IMAD.MOV R5, RZ, RZ, -R5 ;  /* 0x000000ffff058224 */ /* 0x000fe200078e0a05 */
[----:B------:R-:W-:Y:S01]  /*3c00*/  SEL R9, R48, R9, !P4 ;  /* 0x0000000930097207 */ /* 0x000fe20006000000 */
[----:B------:R-:W-:Y:S01]  /*3c10*/  IMAD R8, R8, UR4, RZ ;  /* 0x0000000408087c24 */ /* 0x000fe2000f8e02ff */
[C---:B------:R-:W-:Y:S01]  /*3c20*/  SEL R10, R48.reuse, R10, !P4 ;  /* 0x0000000a300a7207 */ /* 0x040fe20006000000 */
[----:B------:R-:W-:Y:S01]  /*3c30*/  IMAD R7, R7, UR4, RZ ;  /* 0x0000000407077c24 */ /* 0x000fe2000f8e02ff */
[C---:B------:R-:W-:Y:S01]  /*3c40*/  SEL R3, R48.reuse, R11, !P4 ;  /* 0x0000000b30037207 */ /* 0x040fe20006000000 */
[----:B------:R-:W-:Y:S01]  /*3c50*/  IMAD R9, R9, UR4, RZ ;  /* 0x0000000409097c24 */ /* 0x000fe2000f8e02ff */
[----:B------:R-:W-:Y:S01]  /*3c60*/  SEL R13, R48, R13, !P4 ;  /* 0x0000000d300d7207 */ /* 0x000fe20006000000 */
[----:B------:R-:W-:Y:S01]  /*3c70*/  @!P3 IMAD.MOV R88, RZ, RZ, -R88 ;  /* 0x000000ffff58b224 */ /* 0x000fe200078e0a58 */
[----:B------:R-:W-:Y:S01]  /*3c80*/  IADD3 R6, P0, R0, UR16, RZ ;  /* 0x0000001000067c10 */ /* 0x000fe2000ff1e0ff */
[----:B------:R-:W-:Y:S01]  /*3c90*/  IMAD R47, R10, UR4, RZ ;  /* 0x000000040a2f7c24 */ /* 0x000fe2000f8e02ff */
[C---:B------:R-:W-:Y:S01]  /*3ca0*/  SEL R14, R48.reuse, R14, !P4 ;  /* 0x0000000e300e7207 */ /* 0x040fe20006000000 */
[----:B------:R-:W-:Y:S01]  /*3cb0*/  IMAD R212, R3, UR4, RZ ;  /* 0x0000000403d47c24 */ /* 0x000fe2000f8e02ff */
[C---:B------:R-:W-:Y:S01]  /*3cc0*/  SEL R16, R48.reuse, R16, !P4 ;  /* 0x0000001030107207 */ /* 0x040fe20006000000 */
[----:B------:R-:W-:Y:S01]  /*3cd0*/  IMAD R215, R13, UR4, RZ ;  /* 0x000000040dd77c24 */ /* 0x000fe2000f8e02ff */
[----:B------:R-:W-:Y:S01]  /*3ce0*/  SEL R15, R48, R15, !P4 ;  /* 0x0000000f300f7207 */ /* 0x000fe20006000000 */
[----:B------:R-:W-:Y:S01]  /*3cf0*/  IMAD R219, R14, UR4, RZ ;  /* 0x000000040edb7c24 */ /* 0x000fe2000f8e02ff */
[----:B------:R-:W-:Y:S01]  /*3d00*/  SEL R17, R48, R17, !P4 ;  /* 0x0000001130117207 */ /* 0x000fe20006000000 */
[----:B------:R-:W-:Y:S01]  /*3d10*/  IMAD R227, R16, UR4, RZ ;  /* 0x0000000410e37c24 */ /* 0x000fe2000f8e02ff */
[----:B------:R-:W-:Y:S01]  /*3d20*/  SEL R18, R48, R18, !P4 ;  /* 0x0000001230127207 */ /* 0x000fe20006000000 */
[----:B------:R-:W-:Y:S01]  /*3d30*/  IMAD R223, R15, UR4, RZ ;  /* 0x000000040fdf7c24 */ /* 0x000fe2000f8e02ff */
[----:B------:R-:W-:Y:S01]  /*3d40*/  LEA.HI.X.SX32 R11, R0, UR17, 0x1, P0 ;  /* 0x00000011000b7c11 */ /* 0x000fe200080f0eff */
[----:B------:R-:W-:Y:S01]  /*3d50*/  ULDC.64 UR16, c[0x0][0x218] ;  /* 0x0000860000107ab9 */ /* 0x000fe20000000a00 */
[----:B------:R-:W-:Y:S01]  /*3d60*/  SEL R19, R48, R19, !P4 ;  /* 0x0000001330137207 */ /* 0x000fe20006000000 */
[----:B------:R-:W-:Y:S01]  /*3d70*/  IMAD R233, R18, UR4, RZ ;  /* 0x0000000412e97c24 */ /* 0x000fe2000f8e02ff */
[----:B------:R-:W-:-:S02]  /*3d80*/  SHF.R.S32.HI R10, RZ, 0x1f, R8 ;  /* 0x0000001fff0a7819 */ /* 0x000fc40000011408 */
[----:B------:R-:W-:Y:S01]  /*3d90*/  IADD3 R13, P6, R8, UR16, RZ ;  /* 0x00000010080d7c10 */ /* 0x000fe2000ffde0ff */
[----:B------:R-:W-:Y:S01]  /*3da0*/  IMAD R19, R19, UR4, RZ ;  /* 0x0000000413137c24 */ /* 0x000fe2000f8e02ff */
[----:B------:R-:W-:Y:S01]  /*3db0*/  R2UR UR11, R49 ;  /* 0x00000000310b72ca */ /* 0x000fe200000e0000 */
[----:B------:R-:W-:Y:S01]  /*3dc0*/  IMAD R49, R17, UR4, RZ ;  /* 0x0000000411317c24 */ /* 0x000fe2000f8e02ff */
[----:B------:R-:W-:Y:S02]  /*3dd0*/  SEL R22, R48, R22, !P4 ;  /* 0x0000001630167207 */ /* 0x000fe40006000000 */
[----:B------:R-:W-:Y:S02]  /*3de0*/  SHF.R.S32.HI R16, RZ, 0x1f, R7 ;  /* 0x0000001fff107819 */ /* 0x000fe40000011407 */
[----:B------:R-:W-:Y:S01]  /*3df0*/  IADD3 R0, P2, R7, UR16, RZ ;  /* 0x0000001007007c10 */ /* 0x000fe2000ff5e0ff */
[----:B------:R-:W-:Y:S01]  /*3e00*/  IMAD R22, R22, UR4, RZ ;  /* 0x0000000416167c24 */ /* 0x000fe2000f8e02ff */
[----:B------:R-:W-:-:S02]  /*3e10*/  SHF.R.S32.HI R8, RZ, 0x1f, R9 ;  /* 0x0000001fff087819 */ /* 0x000fc40000011409 */
[----:B------:R-:W-:Y:S02]  /*3e20*/  IADD3 R14, P1, R9, UR16, RZ ;  /* 0x00000010090e7c10 */ /* 0x000fe4000ff3e0ff */
[C---:B------:R-:W-:Y:S02]  /*3e30*/  SEL R20, R48.reuse, R20, !P4 ;  /* 0x0000001430147207 */ /* 0x040fe40006000000 */
[C---:B------:R-:W-:Y:S02]  /*3e40*/  SEL R21, R48.reuse, R21, !P4 ;  /* 0x0000001530157207 */ /* 0x040fe40006000000 */
[----:B------:R-:W-:Y:S01]  /*3e50*/  SEL R23, R48, R23, !P4 ;  /* 0x0000001730177207 */ /* 0x000fe20006000000 */
[----:B------:R-:W-:Y:S01]  /*3e60*/  IMAD R20, R20, UR4, RZ ;  /* 0x0000000414147c24 */ /* 0x000fe2000f8e02ff */
[C---:B------:R-:W-:Y:S01]  /*3e70*/  SEL R24, R48.reuse, R24, !P4 ;  /* 0x0000001830187207 */ /* 0x040fe20006000000 */
[----:B------:R-:W-:Y:S01]  /*3e80*/  IMAD R21, R21, UR4, RZ ;  /* 0x0000000415157c24 */ /* 0x000fe2000f8e02ff */
[C---:B------:R-:W-:Y:S01]  /*3e90*/  SEL R25, R48.reuse, R25, !P4 ;  /* 0x0000001930197207 */ /* 0x040fe20006000000 */
[----:B------:R-:W-:Y:S01]  /*3ea0*/  IMAD R23, R23, UR4, RZ ;  /* 0x0000000417177c24 */ /* 0x000fe2000f8e02ff */
[----:B------:R-:W-:Y:S01]  /*3eb0*/  SEL R26, R48, R26, !P4 ;  /* 0x0000001a301a7207 */ /* 0x000fe20006000000 */
        /* <DEDUP_REMOVED lines=89> */
[----:B------:R-:W-:Y:S01]  /*4450*/  SHF.R.S32.HI R7, RZ, 0x1f, R47 ;  /* 0x0000001fff077819 */ /* 0x000fe2000001142f */
[----:B------:R-:W-:Y:S01]  /*4460*/  IMAD R17, R88, UR4, RZ ;  /* 0x0000000458117c24 */ /* 0x000fe2000f8e02ff */
[----:B------:R-:W-:Y:S01]  /*4470*/  IADD3 R15, P0, R47, UR16, RZ ;  /* 0x000000102f0f7c10 */ /* 0x000fe2000ff1e0ff */
[----:B------:R-:W-:Y:S01]  /*4480*/  IMAD R5, R5, UR4, RZ ;  /* 0x0000000405057c24 */ /* 0x000fe2000f8e02ff */
[----:B------:R-:W-:-:S02]  /*4490*/  SHF.R.S32.HI R211, RZ, 0x1f, R212 ;  /* 0x0000001fffd37819 */ /* 0x000fc400000114d4 */
[----:B------:R-:W-:Y:S02]  /*44a0*/  CS2R R88, SRZ ;  /* 0x0000000000587805 */ /* 0x000fe4000001ff00 */
[----:B------:R-:W-:Y:S02]  /*44b0*/  SEL R48, R48, R90, !P4 ;  /* 0x0000005a30307207 */ /* 0x000fe40006000000 */
[----:B------:R-:W-:Y:S02]  /*44c0*/  CS2R R90, SRZ ;  /* 0x00000000005a7805 */ /* 0x000fe4000001ff00 */
[----:B------:R-:W-:Y:S02]  /*44d0*/  IADD3 R212, P5, R212, UR16, RZ ;  /* 0x00000010d4d47c10 */ /* 0x000fe4000ffbe0ff */
[----:B------:R-:W-:Y:S02]  /*44e0*/  CS2R R86, SRZ ;  /* 0x0000000000567805 */ /* 0x000fe4000001ff00 */
[----:B------:R-:W-:Y:S01]  /*44f0*/  SHF.R.S32.HI R213, RZ, 0x1f, R215 ;  /* 0x0000001fffd57819 */ /* 0x000fe200000114d7 */
[----:B------:R-:W-:Y:S01]  /*4500*/  IMAD R3, R48, UR4, RZ ;  /* 0x0000000430037c24 */ /* 0x000fe2000f8e02ff */
[----:B------:R-:W-:Y:S01]  /*4510*/  IADD3 R215, P4, R215, UR16, RZ ;  /* 0x00000010d7d77c10 */ /* 0x000fe2000ff9e0ff */
[----:B------:R-:W-:Y:S01]  /*4520*/  IMAD.MOV.U32 R48, RZ, RZ, RZ ;  /* 0x000000ffff307224 */ /* 0x000fe200078e00ff */
[----:B------:R-:W-:Y:S01]  /*4530*/  SHF.R.S32.HI R225, RZ, 0x1f, R227 ;  /* 0x0000001fffe17819 */ /* 0x000fe200000114e3 */
[----:B------:R-:W-:Y:S01]  /*4540*/  UMOV UR4, 0xfffffffe ;  /* 0xfffffffe00047882 */ /* 0x000fe20000000000 */
[----:B------:R-:W-:Y:S01]  /*4550*/  IADD3.X R8, R8, UR17, RZ, P1, !PT ;  /* 0x0000001108087c10 */ /* 0x000fe20008ffe4ff */
[----:B------:R-:W-:Y:S01]  /*4560*/  UIADD3.64 UR10, UR10, -UR4, URZ ;  /* 0x800000040a0a7297 */ /* 0x000fe2000fffe03f */
[----:B------:R-:W-:-:S02]  /*4570*/  IADD3 R227, P1, R227, UR16, RZ ;  /* 0x00000010e3e37c10 */ /* 0x000fc4000ff3e0ff */
[----:B------:R-:W-:Y:S02]  /*4580*/  IADD3.X R7, R7, UR17, RZ, P0, !PT ;  /* 0x0000001107077c10 */ /* 0x000fe400087fe4ff */
[----:B------:R-:W-:Y:S02]  /*4590*/  SHF.R.S32.HI R229, RZ, 0x1f, R49 ;  /* 0x0000001fffe57819 */ /* 0x000fe40000011431 */
[----:B------:R-:W-:Y:S01]  /*45a0*/  IADD3 R9, P0, R49, UR16, RZ ;  /* 0x0000001031097c10 */ /* 0x000fe2000ff1e0ff */
[----:B------:R-:W-:Y:S01]  /*45b0*/  IMAD.MOV.U32 R49, RZ, RZ, RZ ;  /* 0x000000ffff317224 */ /* 0x000fe200078e00ff */
[----:B------:R-:W-:Y:S02]  /*45c0*/  SHF.R.S32.HI R231, RZ, 0x1f, R233 ;  /* 0x0000001fffe77819 */ /* 0x000fe400000114e9 */
[----:B------:R-:W-:Y:S02]  /*45d0*/  IADD3.X R211, R211, UR17, RZ, P5, !PT ;  /* 0x00000011d3d37c10 */ /* 0x000fe4000affe4ff */
[----:B------:R-:W-:-:S02]  /*45e0*/  IADD3 R233, P5, R233, UR16, RZ ;  /* 0x00000010e9e97c10 */ /* 0x000fc4000ffbe0ff */
[----:B------:R-:W-:Y:S02]  /*45f0*/  IADD3.X R213, R213, UR17, RZ, P4, !PT ;  /* 0x00000011d5d57c10 */ /* 0x000fe4000a7fe4ff */
[----:B------:R-:W-:Y:S02]  /*4600*/  SHF.R.S32.HI R217, RZ, 0x1f, R219 ;  /* 0x0000001fffd97819 */ /* 0x000fe400000114db */
[----:B------:R-:W-:Y:S02]  /*4610*/  IADD3.X R16, R16, UR17, RZ, P2, !PT ;  /* 0x0000001110107c10 */ /* 0x000fe400097fe4ff */
[----:B------:R-:W-:Y:S02]  /*4620*/  SHF.R.S32.HI R221, RZ, 0x1f, R223 ;  /* 0x0000001fffdd7819 */ /* 0x000fe400000114df */
[----:B------:R-:W-:Y:S02]  /*4630*/  SHF.R.S32.HI R235, RZ, 0x1f, R19 ;  /* 0x0000001fffeb7819 */ /* 0x000fe40000011413 */
[----:B------:R-:W-:-:S02]  /*4640*/  IADD3 R236, P4, R19, UR16, RZ ;  /* 0x0000001013ec7c10 */ /* 0x000fc4000ff9e0ff */
[----:B------:R-:W-:Y:S02]  /*4650*/  IADD3 R219, P3, R219, UR16, RZ ;  /* 0x00000010dbdb7c10 */ /* 0x000fe4000ff7e0ff */
[----:B------:R-:W-:Y:S02]  /*4660*/  IADD3 R223, P2, R223, UR16, RZ ;  /* 0x00000010dfdf7c10 */ /* 0x000fe4000ff5e0ff */
[----:B------:R-:W-:Y:S02]  /*4670*/  IADD3.X R225, R225, UR17, RZ, P1, !PT ;  /* 0x00000011e1e17c10 */ /* 0x000fe40008ffe4ff */
[----:B------:R-:W-:Y:S02]  /*4680*/  SHF.R.S32.HI R241, RZ, 0x1f, R22 ;  /* 0x0000001ffff17819 */ /* 0x000fe40000011416 */
[----:B------:R-:W-:Y:S02]  /*4690*/  IADD3 R242, P1, R22, UR16, RZ ;  /* 0x0000001016f27c10 */ /* 0x000fe4000ff3e0ff */
[----:B------:R-:W-:-:S02]  /*46a0*/  IADD3.X R229, R229, UR17, RZ, P0, !PT ;  /* 0x00000011e5e57c10 */ /* 0x000fc400087fe4ff */
[----:B------:R-:W-:Y:S02]  /*46b0*/  SHF.R.S32.HI R243, RZ, 0x1f, R23 ;  /* 0x0000001ffff37819 */ /* 0x000fe40000011417 */
[----:B------:R-:W-:Y:S02]  /*46c0*/  IADD3 R244, P0, R23, UR16, RZ ;  /* 0x0000001017f47c10 */ /* 0x000fe4000ff1e0ff */
[----:B------:R-:W-:Y:S02]  /*46d0*/  IADD3.X R231, R231, UR17, RZ, P5, !PT ;  /* 0x00000011e7e77c10 */ /* 0x000fe4000affe4ff */
[----:B------:R-:W-:Y:S02]  /*46e0*/  SHF.R.S32.HI R245, RZ, 0x1f, R24 ;  /* 0x0000001ffff57819 */ /* 0x000fe40000011418 */
[----:B------:R-:W-:Y:S02]  /*46f0*/  IADD3 R246, P5, R24, UR16, RZ ;  /* 0x0000001018f67c10 */ /* 0x000fe4000ffbe0ff */
[----:B------:R-:W-:-:S02]  /*4700*/  IADD3.X R235, R235, UR17, RZ, P4, !PT ;  /* 0x00000011ebeb7c10 */ /* 0x000fc4000a7fe4ff */
[----:B------:R-:W-:Y:S02]  /*4710*/  IADD3.X R217, R217, UR17, RZ, P3, !PT ;  /* 0x00000011d9d97c10 */ /* 0x000fe40009ffe4ff */
[----:B------:R-:W-:Y:S02]  /*4720*/  IADD3.X R221, R221, UR17, RZ, P2, !PT ;  /* 0x00000011dddd7c10 */ /* 0x000fe400097fe4ff */
[----:B------:R-:W-:Y:S02]  /*4730*/  SHF.R.S32.HI R247, RZ, 0x1f, R25 ;  /* 0x0000001ffff77819 */ /* 0x000fe40000011419 */
[----:B------:R-:W-:Y:S02]  /*4740*/  IADD3 R248, P4, R25, UR16, RZ ;  /* 0x0000001019f87c10 */ /* 0x000fe4000ff9e0ff */
[----:B------:R-:W-:Y:S02]  /*4750*/  SHF.R.S32.HI R237, RZ, 0x1f, R20 ;  /* 0x0000001fffed7819 */ /* 0x000fe40000011414 */
[----:B------:R-:W-:-:S02]  /*4760*/  IADD3 R238, P3, R20, UR16, RZ ;  /* 0x0000001014ee7c10 */ /* 0x000fc4000ff7e0ff */
[----:B------:R-:W-:Y:S02]  /*4770*/  SHF.R.S32.HI R239, RZ, 0x1f, R21 ;  /* 0x0000001fffef7819 */ /* 0x000fe40000011415 */
[----:B------:R-:W-:Y:S02]  /*4780*/  IADD3 R240, P2, R21, UR16, RZ ;  /* 0x0000001015f07c10 */ /* 0x000fe4000ff5e0ff */
[----:B------:R-:W-:Y:S02]  /*4790*/  IADD3.X R241, R241, UR17, RZ, P1, !PT ;  /* 0x00000011f1f17c10 */ /* 0x000fe40008ffe4ff */
[----:B------:R-:W-:Y:S02]  /*47a0*/  IADD3 R21, P1, R28, UR16, RZ ;  /* 0x000000101c157c10 */ /* 0x000fe4000ff3e0ff */
[----:B------:R-:W-:Y:S02]  /*47b0*/  IADD3.X R243, R243, UR17, RZ, P0, !PT ;  /* 0x00000011f3f37c10 */ /* 0x000fe400087fe4ff */
[----:B------:R-:W-:Y:S01]  /*47c0*/  IADD3 R22, P0, R29, UR16, RZ ;  /* 0x000000101d167c10 */ /* 0x000fe2000ff1e0ff */
[----:B------:R-:W-:Y:S01]  /*47d0*/  STL [R1+0x4], R21 ;  /* 0x0000041501007387 */ /* 0x000fe20000100800 */
[----:B------:R-:W-:-:S02]  /*47e0*/  IADD3.X R245, R245, UR17, RZ, P5, !PT ;  /* 0x00000011f5f57c10 */ /* 0x000fc4000affe4ff */
[----:B------:R-:W-:Y:S01]  /*47f0*/  IADD3 R23, P5, R30, UR16, RZ ;  /* 0x000000101e177c10 */ /* 0x000fe2000ffbe0ff */
[----:B------:R-:W-:Y:S01]  /*4800*/  STL [R1+0xc], R22 ;  /* 0x00000c1601007387 */ /* 0x000fe20000100800 */
[----:B------:R-:W-:Y:S02]  /*4810*/  IADD3.X R247, R247, UR17, RZ, P4, !PT ;  /* 0x00000011f7f77c10 */ /* 0x000fe4000a7fe4ff */
[----:B------:R-:W-:Y:S01]  /*4820*/  IADD3.X R237, R237, UR17, RZ, P3, !PT ;  /* 0x00000011eded7c10 */ /* 0x000fe20009ffe4ff */
[----:B------:R-:W-:Y:S01]  /*4830*/  STL [R1+0x14], R23 ;  /* 0x0000141701007387 */ /* 0x000fe20000100800 */
[----:B------:R-:W-:Y:S02]  /*4840*/  IADD3 R154, P4, R31, UR16, RZ ;  /* 0x000000101f9a7c10 */ /* 0x000fe4000ff9e0ff */
[----:B------:R-:W-:Y:S02]  /*4850*/  SHF.R.S32.HI R249, RZ, 0x1f, R26 ;  /* 0x0000001ffff97819 */ /* 0x000fe4000001141a */
[----:B------:R-:W-:Y:S01]  /*4860*/  IADD3 R250, P3, R26, UR16, RZ ;  /* 0x000000101afa7c10 */ /* 0x000fe2000ff7e0ff */
[----:B------:R0:W-:Y:S01]  /*4870*/  STL [R1+0x1c], R154 ;  /* 0x00001c9a01007387 */ /* 0x0001e20000100800 */
[----:B------:R-:W-:-:S02]  /*4880*/  IADD3.X R239, R239, UR17, RZ, P2, !PT ;  /* 0x00000011efef7c10 */ /* 0x000fc400097fe4ff */
[----:B------:R-:W-:Y:S02]  /*4890*/  IADD3.X R249, R249, UR17, RZ, P3, !PT ;  /* 0x00000011f9f97c10 */ /* 0x000fe40009ffe4ff */
[----:B------:R-:W-:Y:S02]  /*48a0*/  SHF.R.S32.HI R251, RZ, 0x1f, R27 ;  /* 0x0000001ffffb7819 */ /* 0x000fe4000001141b */
[----:B------:R-:W-:Y:S02]  /*48b0*/  IADD3 R252, P2, R27, UR16, RZ ;  /* 0x000000101bfc7c10 */ /* 0x000fe4000ff5e0ff */
[----:B------:R-:W-:Y:S02]  /*48c0*/  CS2R R26, SRZ ;  /* 0x00000000001a7805 */ /* 0x000fe4000001ff00 */
[----:B------:R-:W-:Y:S02]  /*48d0*/  SHF.R.S32.HI R19, RZ, 0x1f, R28 ;  /* 0x0000001fff137819 */ /* 0x000fe4000001141c */
[----:B0-----:R-:W-:-:S02]  /*48e0*/  IADD3 R154, P3, R32, UR16, RZ ;  /* 0x00000010209a7c10 */ /* 0x001fc4000ff7e0ff */
[----:B------:R-:W-:Y:S02]  /*48f0*/  IADD3.X R251, R251, UR17, RZ, P2, !PT ;  /* 0x00000011fbfb7c10 */ /* 0x000fe400097fe4ff */
[----:B------:R-:W-:Y:S01]  /*4900*/  IADD3.X R155, R19, UR17, RZ, P1, !PT ;  /* 0x00000011139b7c10 */ /* 0x000fe20008ffe4ff */
[----:B------:R0:W-:Y:S01]  /*4910*/  STL [R1+0x24], R154 ;  /* 0x0000249a01007387 */ /* 0x0001e20000100800 */
[----:B------:R-:W-:Y:S02]  /*4920*/  SHF.R.S32.HI R20, RZ, 0x1f, R29 ;  /* 0x0000001fff147819 */ /* 0x000fe4000001141d */
[----:B------:R-:W-:Y:S02]  /*4930*/  CS2R R28, SRZ ;  /* 0x00000000001c7805 */ /* 0x000fe4000001ff00 */
[----:B------:R-:W-:Y:S02]  /*4940*/  SHF.R.S32.HI R21, RZ, 0x1f, R30 ;  /* 0x0000001fff157819 */ /* 0x000fe4000001141e */
[----:B------:R-:W-:-:S02]  /*4950*/  SHF.R.S32.HI R22, RZ, 0x1f, R31 ;  /* 0x0000001fff167819 */ /* 0x000fc4000001141f */
[----:B------:R-:W-:Y:S02]  /*4960*/  CS2R R30, SRZ ;  /* 0x00000000001e7805 */ /* 0x000fe4000001ff00 */
[----:B------:R-:W-:Y:S02]  /*4970*/  SHF.R.S32.HI R23, RZ, 0x1f, R32 ;  /* 0x0000001fff177819 */ /* 0x000fe40000011420 */
[----:B------:R-:W-:Y:S02]  /*4980*/  SHF.R.S32.HI R24, RZ, 0x1f, R33 ;  /* 0x0000001fff187819 */ /* 0x000fe40000011421 */
[----:B0-----:R-:W-:Y:S02]  /*4990*/  IADD3 R154, P2, R33, UR16, RZ ;  /* 0x00000010219a7c10 */ /* 0x001fe4000ff5e0ff */
[----:B------:R-:W-:Y:S02]  /*49a0*/  CS2R R32, SRZ ;  /* 0x0000000000207805 */ /* 0x000fe4000001ff00 */
[----:B------:R-:W-:-:S02]  /*49b0*/  SHF.R.S32.HI R25, RZ, 0x1f, R34 ;  /* 0x0000001fff197819 */ /* 0x000fc40000011422 */
[----:B------:R-:W-:Y:S01]  /*49c0*/  SHF.R.S32.HI R19, RZ, 0x1f, R35 ;  /* 0x0000001fff137819 */ /* 0x000fe20000011423 */
[----:B------:R0:W-:Y:S01]  /*49d0*/  STL [R1+0x2c], R154 ;  /* 0x00002c9a01007387 */ /* 0x0001e20000100800 */
[----:B------:R-:W-:Y:S02]  /*49e0*/  R2UR UR8, R57 ;  /* 0x00000000390872ca */ /* 0x000fe400000e0000 */
[----:B------:R-:W-:Y:S01]  /*49f0*/  IADD3.X R10, R10, UR17, RZ, P6, !PT ;  /* 0x000000110a0a7c10 */ /* 0x000fe2000b7fe4ff */
[----:B------:R1:W-:Y:S01]  /*4a00*/  STL [R1], R155 ;  /* 0x0000009b01007387 */ /* 0x0003e20000100800 */
[----:B0-----:R-:W-:Y:S02]  /*4a10*/  IADD3 R154, P1, R34, UR16, RZ ;  /* 0x00000010229a7c10 */ /* 0x001fe4000ff3e0ff */
[----:B-1----:R-:W-:-:S03]  /*4a20*/  IADD3.X R155, R20, UR17, RZ, P0, !PT ;  /* 0x00000011149b7c10 */ /* 0x002fc600087fe4ff */
[----:B------:R0:W-:Y:S01]  /*4a30*/  STL [R1+0x34], R154 ;  /* 0x0000349a01007387 */ /* 0x0001e20000100800 */
[----:B------:R-:W-:-:S03]  /*4a40*/  SHF.R.S32.HI R20, RZ, 0x1f, R36 ;  /* 0x0000001fff147819 */ /* 0x000fc60000011424 */
[----:B------:R-:W-:Y:S01]  /*4a50*/  UIADD3.64 UR20, UR8, 0x100, URZ ;  /* 0x0000010008147897 */ /* 0x000fe2000fffe03f */
[----:B------:R1:W-:Y:S01]  /*4a60*/  STL [R1+0x8], R155 ;  /* 0x0000089b01007387 */ /* 0x0003e20000100800 */
[----:B0-----:R-:W-:Y:S02]  /*4a70*/  IADD3 R154, P0, R35, UR16, RZ ;  /* 0x00000010239a7c10 */ /* 0x001fe4000ff1e0ff */
[----:B------:R-:W-:Y:S02]  /*4a80*/  CS2R R34, SRZ ;  /* 0x0000000000227805 */ /* 0x000fe4000001ff00 */
[----:B-1----:R-:W-:Y:S01]  /*4a90*/  IADD3.X R155, R21, UR17, RZ, P5, !PT ;  /* 0x00000011159b7c10 */ /* 0x002fe2000affe4ff */
[----:B------:R0:W-:Y:S01]  /*4aa0*/  STL [R1+0x3c], R154 ;  /* 0x00003c9a01007387 */ /* 0x0001e20000100800 */
[----:B------:R-:W-:-:S03]  /*4ab0*/  SHF.R.S32.HI R21, RZ, 0x1f, R37 ;  /* 0x0000001fff157819 */ /* 0x000fc60000011425 */
[----:B------:R1:W-:Y:S01]  /*4ac0*/  STL [R1+0x10], R155 ;  /* 0x0000109b01007387 */ /* 0x0003e20000100800 */
[----:B0-----:R-:W-:Y:S02]  /*4ad0*/  IADD3 R154, P5, R36, UR16, RZ ;  /* 0x00000010249a7c10 */ /* 0x001fe4000ffbe0ff */
[----:B-1----:R-:W-:-:S03]  /*4ae0*/  IADD3.X R155, R22, UR17, RZ, P4, !PT ;  /* 0x00000011169b7c10 */ /* 0x002fc6000a7fe4ff */
[----:B------:R0:W-:Y:S01]  /*4af0*/  STL [R1+0x44], R154 ;  /* 0x0000449a01007387 */ /* 0x0001e20000100800 */
[----:B------:R-:W-:-:S03]  /*4b00*/  SHF.R.S32.HI R22, RZ, 0x1f, R38 ;  /* 0x0000001fff167819 */ /* 0x000fc60000011426 */
        /* <DEDUP_REMOVED lines=154> */
[----:B------:R-:W-:Y:S02]  /*54b0*/  IADD3.X R19, R19, UR17, RZ, P2, !PT ;  /* 0x0000001113137c10 */ /* 0x000fe400097fe4ff */
[----:B------:R-:W-:Y:S01]  /*54c0*/  SHF.R.S32.HI R21, RZ, 0x1f, R80 ;  /* 0x0000001fff157819 */ /* 0x000fe20000011450 */
[----:B------:R1:W-:Y:S01]  /*54d0*/  STL [R1+0xf0], R155 ;  /* 0x0000f09b01007387 */ /* 0x0003e20000100800 */
[----:B0-----:R-:W-:-:S02]  /*54e0*/  IADD3 R154, P1, R78, UR16, RZ ;  /* 0x000000104e9a7c10 */ /* 0x001fc4000ff3e0ff */
        /* <DEDUP_REMOVED lines=20> */
[----:B------:R0:W-:Y:S04]  /*5630*/  STL [R1+0x13c], R154 ;  /* 0x00013c9a01007387 */ /* 0x0001e80000100800 */
[----:B------:R-:W-:Y:S01]  /*5640*/  STL [R1+0x110], R155 ;  /* 0x0001109b01007387 */ /* 0x000fe20000100800 */
[----:B0-----:R-:W-:-:S02]  /*5650*/  IADD3 R154, P3, R18, UR16, RZ ;  /* 0x00000010129a7c10 */ /* 0x001fc4000ff7e0ff */
[----:B------:R-:W-:-:S03]  /*5660*/  SHF.R.S32.HI R18, RZ, 0x1f, R17 ;  /* 0x0000001fff127819 */ /* 0x000fc60000011411 */
[----:B------:R0:W-:Y:S04]  /*5670*/  STL [R1+0x144], R154 ;  /* 0x0001449a01007387 */ /* 0x0001e80000100800 */
[----:B------:R1:W-:Y:S01]  /*5680*/  STL [R1+0x118], R19 ;  /* 0x0001181301007387 */ /* 0x0003e20000100800 */
[----:B0-----:R-:W-:Y:S02]  /*5690*/  IADD3 R154, P2, R17, UR16, RZ ;  /* 0x00000010119a7c10 */ /* 0x001fe4000ff5e0ff */
[----:B------:R-:W-:Y:S02]  /*56a0*/  SHF.R.S32.HI R17, RZ, 0x1f, R5 ;  /* 0x0000001fff117819 */ /* 0x000fe40000011405 */
[----:B-1----:R-:W-:Y:S01]  /*56b0*/  IADD3.X R19, R20, UR17, RZ, P1, !PT ;  /* 0x0000001114137c10 */ /* 0x002fe20008ffe4ff */
[----:B------:R-:W-:Y:S01]  /*56c0*/  STL [R1+0x14c], R154 ;  /* 0x00014c9a01007387 */ /* 0x000fe20000100800 */
[----:B------:R-:W-:-:S02]  /*56d0*/  IADD3 R20, P1, R5, UR16, RZ ;  /* 0x0000001005147c10 */ /* 0x000fc4000ff3e0ff */
[----:B------:R-:W-:Y:S01]  /*56e0*/  IADD3.X R5, R21, UR17, RZ, P0, !PT ;  /* 0x0000001115057c10 */ /* 0x000fe200087fe4ff */
[----:B------:R0:W-:Y:S01]  /*56f0*/  STL [R1+0x120], R19 ;  /* 0x0001201301007387 */ /* 0x0001e20000100800 */
[----:B------:R-:W-:-:S03]  /*5700*/  IADD3.X R18, R18, UR17, RZ, P2, !PT ;  /* 0x0000001112127c10 */ /* 0x000fc600097fe4ff */
[----:B------:R1:W-:Y:S04]  /*5710*/  STL [R1+0x154], R20 ;  /* 0x0001541401007387 */ /* 0x0003e80000100800 */
[----:B------:R2:W-:Y:S01]  /*5720*/  STL [R1+0x128], R5 ;  /* 0x0001280501007387 */ /* 0x0005e20000100800 */
[----:B0-----:R-:W-:Y:S02]  /*5730*/  IADD3 R19, P0, R3, UR16, RZ ;  /* 0x0000001003137c10 */ /* 0x001fe4000ff1e0ff */
[----:B-1----:R-:W-:-:S03]  /*5740*/  IADD3.X R20, R22, UR17, RZ, P5, !PT ;  /* 0x0000001116147c10 */ /* 0x002fc6000affe4ff */
[----:B------:R0:W-:Y:S01]  /*5750*/  STL [R1+0x15c], R19 ;  /* 0x00015c1301007387 */ /* 0x0001e20000100800 */
[----:B------:R-:W-:Y:S02]  /*5760*/  LEA.HI.X.SX32 R3, R3, UR17, 0x1, P0 ;  /* 0x0000001103037c11 */ /* 0x000fe400080f0eff */
[----:B--2---:R-:W-:Y:S01]  /*5770*/  IADD3.X R5, R23, UR17, RZ, P4, !PT ;  /* 0x0000001117057c10 */ /* 0x004fe2000a7fe4ff */
[----:B------:R-:W-:Y:S04]  /*5780*/  STL [R1+0x130], R20 ;  /* 0x0001301401007387 */ /* 0x000fe80000100800 */
[----:B------:R1:W-:Y:S01]  /*5790*/  STL [R1+0x138], R5 ;  /* 0x0001380501007387 */ /* 0x0003e20000100800 */
[----:B0-----:R-:W-:Y:S02]  /*57a0*/  IADD3.X R19, R24, UR17, RZ, P3, !PT ;  /* 0x0000001118137c10 */ /* 0x001fe40009ffe4ff */
[----:B------:R-:W-:-:S03]  /*57b0*/  CS2R R24, SRZ ;  /* 0x0000000000187805 */ /* 0x000fc6000001ff00 */
[----:B------:R-:W-:Y:S01]  /*57c0*/  STL [R1+0x140], R19 ;  /* 0x0001401301007387 */ /* 0x000fe20000100800 */
[----:B-1----:R-:W-:Y:S01]  /*57d0*/  IADD3.X R5, R17, UR17, RZ, P1, !PT ;  /* 0x0000001111057c10 */ /* 0x002fe20008ffe4ff */
[----:B------:R-:W-:Y:S02]  /*57e0*/  IMAD.SHL.U32 R17, R153, 0x8, RZ ;  /* 0x0000000899117824 */ /* 0x000fe400078e00ff */
[----:B------:R-:W-:Y:S01]  /*57f0*/  STL [R1+0x148], R18 ;  /* 0x0001481201007387 */ /* 0x000fe20000100800 */
[----:B------:R-:W-:-:S03]  /*5800*/  UIADD3.64 UR16, UR8, 0xfe, URZ ;  /* 0x000000fe08107897 */ /* 0x000fc6000fffe03f */
[----:B------:R0:W-:Y:S04]  /*5810*/  STL [R1+0x150], R5 ;  /* 0x0001500501007387 */ /* 0x0001e80000100800 */
[----:B------:R1:W-:Y:S04]  /*5820*/  STL [R1+0x158], R3 ;  /* 0x0001580301007387 */ /* 0x0003e80000100800 */
[----:B------:R2:W-:Y:S01]  /*5830*/  STL [R1+0x174], R17 ;  /* 0x0001741101007387 */ /* 0x0005e20000100800 */
[----:B0-----:R-:W-:Y:S02]  /*5840*/  LOP3.LUT R5, R153, 0x3f, RZ, 0xc0, !PT ;  /* 0x0000003f99057812 */ /* 0x001fe400078ec0ff */
[----:B-1----:R-:W-:-:S05]  /*5850*/  LOP3.LUT R3, R17, 0x30, RZ, 0xc0, !PT ;  /* 0x0000003011037812 */ /* 0x002fca00078ec0ff */
[----:B--2---:R-:W-:Y:S02]  /*5860*/  IMAD R17, R152, 0x40, R3 ;  /* 0x0000004098117824 */ /* 0x004fe400078e0203 */
[----:B------:R-:W-:Y:S01]  /*5870*/  IMAD R3, R5, UR7, RZ ;  /* 0x0000000705037c24 */ /* 0x000fe2000f8e02ff */
[----:B------:R-:W-:Y:S02]  /*5880*/  UMOV UR7, 0x80000020 ;  /* 0x8000002000077882 */ /* 0x000fe40000000000 */
[C---:B------:R-:W-:Y:S01]  /*5890*/  LOP3.LUT R19, R17.reuse, 0x10, RZ, 0x3c, !PT ;  /* 0x0000001011137812 */ /* 0x040fe200078e3cff */
[----:B------:R0:W-:Y:S01]  /*58a0*/  STL [R1+0x160], R17 ;  /* 0x0001601101007387 */ /* 0x0001e20000100800 */
[C---:B------:R-:W-:Y:S02]  /*58b0*/  LOP3.LUT R18, R17.reuse, 0x20, RZ, 0x3c, !PT ;  /* 0x0000002011127812 */ /* 0x040fe400078e3cff */
[----:B------:R-:W-:Y:S01]  /*58c0*/  SHF.R.S32.HI R20, RZ, 0x1f, R3 ;  /* 0x0000001fff147819 */ /* 0x000fe20000011403 */
[----:B------:R1:W-:Y:S04]  /*58d0*/  STL [R1+0x16c], R19 ;  /* 0x00016c1301007387 */ /* 0x0003e80000100800 */
[----:B------:R1:W-:Y:S01]  /*58e0*/  STL [R1+0x168], R18 ;  /* 0x0001681201007387 */ /* 0x0003e20000100800 */
[----:B0-----:R-:W-:-:S05]  /*58f0*/  LOP3.LUT R17, R17, 0x30, RZ, 0x3c, !PT ;  /* 0x0000003011117812 */ /* 0x001fca00078e3cff */
[----:B------:R1:W-:Y:S02]  /*5900*/  STL [R1+0x164], R17 ;  /* 0x0001641101007387 */ /* 0x0003e40000100800 */
.L_x_2:
[----:B------:R0:W-:Y:S01]  /*5910*/  STL [R1+0x1b8], R12 ;  /* 0x0001b80c01007387 */ /* 0x0001e20000100800 */
[C---:B------:R-:W-:Y:S02]  /*5920*/  ISETP.GT.AND P1, PT, R4.reuse, RZ, PT ;  /* 0x000000ff0400720c */ /* 0x040fe40003f24270 */
[----:B------:R-:W-:Y:S01]  /*5930*/  ISETP.GT.AND P3, PT, R4, 0x1, PT ;  /* 0x000000010400780c */ /* 0x000fe20003f64270 */
[----:B-----5:R2:W-:Y:S01]  /*5940*/  STL [R1+0x178], R2 ;  /* 0x0001780201007387 */ /* 0x0205e20000100800 */
[----:B------:R-:W-:Y:S02]  /*5950*/  IADD3 R20, P2, R6, UR13, RZ ;  /* 0x0000000d06147c10 */ /* 0x000fe4000ff5e0ff */
[----:B------:R-:W-:Y:S02]  /*5960*/  PRMT R160, RZ, 0x7610, R160 ;  /* 0x00007610ffa07816 */ /* 0x000fe400000000a0 */
[----:B------:R-:W-:Y:S01]  /*5970*/  PRMT R161, RZ, 0x7610, R161 ;  /* 0x00007610ffa17816 */ /* 0x000fe200000000a1 */
[----:B0-----:R-:W0:Y:S01]  /*5980*/  LDC R12, c[0x0][0x238] ;  /* 0x00008e00ff0c7b82 */ /* 0x001e220000000800 */
[----:B------:R-:W-:-:S03]  /*5990*/  ISETP.GT.AND P0, PT, R4, 0x2, PT ;  /* 0x000000020400780c */ /* 0x000fc60003f04270 */
[----:B-1----:R-:W-:Y:S01]  /*59a0*/  @P1 IMAD.MOV.U32 R18, RZ, RZ, R6 ;  /* 0x000000ffff121224 */ /* 0x002fe200078e0006 */
[----:B------:R-:W-:Y:S01]  /*59b0*/  PRMT R162, RZ, 0x7610, R162 ;  /* 0x00007610ffa27816 */ /* 0x000fe200000000a2 */
[----:B------:R-:W-:Y:S01]  /*59c0*/  @P1 IMAD.MOV.U32 R19, RZ, RZ, R11 ;  /* 0x000000ffff131224 */ /* 0x000fe200078e000b */
[----:B------:R-:W-:Y:S01]  /*59d0*/  ISETP.GT.AND P4, PT, R4, 0x4, PT ;  /* 0x000000040400780c */ /* 0x000fe20003f84270 */
[----:B--2---:R-:W2:Y:S04]  /*59e0*/  LDL R2, [R1+0x15c] ;  /* 0x00015c0001027983 */ /* 0x004ea80000100800 */
[----:B------:R1:W3:Y:S01]  /*59f0*/  @P1 LDG.E.U8 R160, desc[UR14][R18.64] ;  /* 0x0000000e12a01981 */ /* 0x0002e2000c1e1100 */
[C---:B0-----:R-:W-:Y:S01]  /*5a00*/  LEA.HI.X.SX32 R21, R12.reuse, R11, 0x1, P2 ;  /* 0x0000000b0c157211 */ /* 0x041fe200010f0eff */
[----:B------:R-:W-:-:S04]  /*5a10*/  IMAD.SHL.U32 R17, R12, 0x2, RZ ;  /* 0x000000020c117824 */ /* 0x000fc800078e00ff */
[----:B------:R0:W4:Y:S01]  /*5a20*/  @P3 LDG.E.U8 R161, desc[UR14][R20.64] ;  /* 0x0000000e14a13981 */ /* 0x000122000c1e1100 */
[CC--:B-1----:R-:W-:Y:S02]  /*5a30*/  IADD3 R18, P1, R17.reuse, R6.reuse, RZ ;  /* 0x0000000611127210 */ /* 0x0c2fe40007f3e0ff */
[----:B------:R-:W-:Y:S02]  /*5a40*/  ISETP.GT.AND P3, PT, R4, 0x3, PT ;  /* 0x000000030400780c */ /* 0x000fe40003f64270 */
[----:B------:R-:W-:Y:S01]  /*5a50*/  LEA.HI.X.SX32 R19, R17, R11, 0x1, P1 ;  /* 0x0000000b11137211 */ /* 0x000fe200008f0eff */
[C---:B0-----:R-:W-:Y:S01]  /*5a60*/  IMAD R21, R12.reuse, 0x3, RZ ;  /* 0x000000030c157824 */ /* 0x041fe200078e02ff */
[----:B------:R-:W-:Y:S01]  /*5a70*/  PRMT R163, RZ, 0x7610, R163 ;  /* 0x00007610ffa37816 */ /* 0x000fe200000000a3 */
[C---:B------:R-:W-:Y:S02]  /*5a80*/  IMAD.SHL.U32 R17, R12.reuse, 0x4, RZ ;  /* 0x000000040c117824 */ /* 0x040fe400078e00ff */
[----:B------:R0:W2:Y:S01]  /*5a90*/  @P0 LDG.E.U8 R162, desc[UR14][R18.64] ;  /* 0x0000000e12a20981 */ /* 0x0000a2000c1e1100 */
[----:B------:R-:W-:Y:S01]  /*5aa0*/  IADD3 R20, P2, R21, R6, RZ ;  /* 0x0000000615147210 */ /* 0x000fe20007f5e0ff */
[----:B------:R-:W-:Y:S01]  /*5ab0*/  IMAD R22, R12, 0x5, RZ ;  /* 0x000000050c167824 */ /* 0x000fe200078e02ff */
[----:B------:R-:W-:-:S02]  /*5ac0*/  ISETP.GT.AND P0, PT, R4, 0x5, PT ;  /* 0x000000050400780c */ /* 0x000fc40003f04270 */
[----:B------:R-:W-:Y:S02]  /*5ad0*/  LEA.HI.X.SX32 R21, R21, R11, 0x1, P2 ;  /* 0x0000000b15157211 */ /* 0x000fe400010f0eff */
[----:B0-----:R-:W-:-:S03]  /*5ae0*/  IADD3 R18, P1, R17, R6, RZ ;  /* 0x0000000611127210 */ /* 0x001fc60007f3e0ff */
[----:B------:R0:W3:Y:S01]  /*5af0*/  @P3 LDG.E.U8 R163, desc[UR14][R20.64] ;  /* 0x0000000e14a33981 */ /* 0x0000e2000c1e1100 */
[----:B------:R-:W-:Y:S02]  /*5b00*/  PRMT R180, RZ, 0x7610, R180 ;  /* 0x00007610ffb47816 */ /* 0x000fe400000000b4 */
[----:B------:R-:W-:Y:S02]  /*5b10*/  LEA.HI.X.SX32 R19, R17, R11, 0x1, P1 ;  /* 0x0000000b11137211 */ /* 0x000fe400008f0eff */
[----:B------:R-:W-:Y:S01]  /*5b20*/  PRMT R181, RZ, 0x7610, R181 ;  /* 0x00007610ffb57816 */ /* 0x000fe200000000b5 */
[----:B------:R-:W-:Y:S01]  /*5b30*/  IMAD R17, R12, 0x6, RZ ;  /* 0x000000060c117824 */ /* 0x000fe200078e02ff */
[----:B------:R-:W-:Y:S01]  /*5b40*/  ISETP.GT.AND P3, PT, R4, 0x6, PT ;  /* 0x000000060400780c */ /* 0x000fe20003f64270 */
[----:B------:R1:W4:Y:S01]  /*5b50*/  @P4 LDG.E.U8 R180, desc[UR14][R18.64] ;  /* 0x0000000e12b44981 */ /* 0x000322000c1e1100 */
[----:B0-----:R-:W-:Y:S02]  /*5b60*/  IADD3 R20, P1, R22, R6, RZ ;  /* 0x0000000616147210 */ /* 0x001fe40007f3e0ff */
[----:B------:R-:W-:-:S02]  /*5b70*/  ISETP.GT.AND P4, PT, R4, 0x7, PT ;  /* 0x000000070400780c */ /* 0x000fc40003f84270 */
[----:B------:R-:W-:Y:S01]  /*5b80*/  LEA.HI.X.SX32 R21, R22, R11, 0x1, P1 ;  /* 0x0000000b16157211 */ /* 0x000fe200008f0eff */
[----:B------:R-:W-:Y:S01]  /*5b90*/  IMAD R22, R12, 0x7, RZ ;  /* 0x000000070c167824 */ /* 0x000fe200078e02ff */
[----:B-1----:R-:W-:-:S03]  /*5ba0*/  IADD3 R18, P2, R17, R6, RZ ;  /* 0x0000000611127210 */ /* 0x002fc60007f5e0ff */
[----:B------:R0:W4:Y:S01]  /*5bb0*/  @P0 LDG.E.U8 R181, desc[UR14][R20.64] ;  /* 0x0000000e14b50981 */ /* 0x000122000c1e1100 */
[----:B------:R-:W-:Y:S02]  /*5bc0*/  PRMT R182, RZ, 0x7610, R182 ;  /* 0x00007610ffb67816 */ /* 0x000fe400000000b6 */
[----:B------:R-:W-:Y:S02]  /*5bd0*/  PRMT R183, RZ, 0x7610, R183 ;  /* 0x00007610ffb77816 */ /* 0x000fe400000000b7 */
[-C--:B------:R-:W-:Y:S02]  /*5be0*/  LEA.HI.X.SX32 R19, R17, R11.reuse, 0x1, P2 ;  /* 0x0000000b11137211 */ /* 0x080fe400010f0eff */
[----:B0-----:R-:W-:Y:S01]  /*5bf0*/  IADD3 R20, P1, R22, R6, RZ ;  /* 0x0000000616147210 */ /* 0x001fe20007f3e0ff */
[----:B------:R-:W-:Y:S01]  /*5c00*/  IMAD.SHL.U32 R17, R12, 0x8, RZ ;  /* 0x000000080c117824 */ /* 0x000fe200078e00ff */
[----:B------:R-:W-:Y:S01]  /*5c10*/  ISETP.GT.AND P0, PT, R4, 0x8, PT ;  /* 0x000000080400780c */ /* 0x000fe20003f04270 */
[----:B------:R0:W4:Y:S01]  /*5c20*/  @P3 LDG.E.U8 R182, desc[UR14][R18.64] ;  /* 0x0000000e12b63981 */ /* 0x000122000c1e1100 */
[----:B------:R-:W-:-:S02]  /*5c30*/  LEA.HI.X.SX32 R21, R22, R11, 0x1, P1 ;  /* 0x0000000b16157211 */ /* 0x000fc400008f0eff */
[----:B------:R-:W-:-:S03]  /*5c40*/  ISETP.GT.AND P3, PT, R4, 0x9, PT ;  /* 0x000000090400780c */ /* 0x000fc60003f64270 */
[----:B------:R1:W4:Y:S01]  /*5c50*/  @P4 LDG.E.U8 R183, desc[UR14][R20.64] ;  /* 0x0000000e14b74981 */ /* 0x000322000c1e1100 */
[----:B------:R-:W-:Y:S02]  /*5c60*/  PRMT R184, RZ, 0x7610, R184 ;  /* 0x00007610ffb87816 */ /* 0x000fe400000000b8 */
[----:B0-----:R-:W-:Y:S01]  /*5c70*/  IADD3 R18, P1, R17, R6, RZ ;  /* 0x0000000611127210 */ /* 0x001fe20007f3e0ff */
[----:B-1----:R-:W-:-:S03]  /*5c80*/  IMAD R21, R12, 0x9, RZ ;  /* 0x000000090c157824 */ /* 0x002fc600078e02ff */
[-C--:B------:R-:W-:Y:S01]  /*5c90*/  LEA.HI.X.SX32 R19, R17, R11.reuse, 0x1, P1 ;  /* 0x0000000b11137211 */ /* 0x080fe200008f0eff */
[----:B------:R-:W-:Y:S01]  /*5ca0*/  IMAD R17, R12, 0xa, RZ ;  /* 0x0000000a0c117824 */ /* 0x000fe200078e02ff */
[----:B------:R-:W-:Y:S02]  /*5cb0*/  ISETP.GT.AND P4, PT, R4, 0xa, PT ;  /* 0x0000000a0400780c */ /* 0x000fe40003f84270 */
[C---:B------:R-:W-:Y:S01]  /*5cc0*/  IADD3 R20, P2, R21.reuse, R6, RZ ;  /* 0x0000000615147210 */ /* 0x040fe20007f5e0ff */
[----:B------:R0:W4:Y:S01]  /*5cd0*/  @P0 LDG.E.U8 R184, desc[UR14][R18.64] ;  /* 0x0000000e12b80981 */ /* 0x000122000c1e1100 */
[----:B------:R-:W-:Y:S01]  /*5ce0*/  PRMT R185, RZ, 0x7610, R185 ;  /* 0x00007610ffb97816 */ /* 0x000fe200000000b9 */
[----:B------:R-:W-:Y:S01]  /*5cf0*/  IMAD R22, R12, 0xb, RZ ;  /* 0x0000000b0c167824 */ /* 0x000fe200078e02ff */
[----:B------:R-:W-:Y:S02]  /*5d00*/  LEA.HI.X.SX32 R21, R21, R11, 0x1, P2 ;  /* 0x0000000b15157211 */ /* 0x000fe400010f0eff */
[----:B------:R-:W-:-:S02]  /*5d10*/  ISETP.GT.AND P0, PT, R4, 0xb, PT ;  /* 0x0000000b0400780c */ /* 0x000fc40003f04270 */
[----:B------:R-:W-:Y:S01]  /*5d20*/  PRMT R186, RZ, 0x7610, R186 ;  /* 0x00007610ffba7816 */ /* 0x000fe200000000ba */
[----:B------:R1:W4:Y:S01]  /*5d30*/  @P3 LDG.E.U8 R185, desc[UR14][R20.64] ;  /* 0x0000000e14b93981 */ /* 0x000322000c1e1100 */
[----:B0-----:R-:W-:-:S04]  /*5d40*/  IADD3 R18, P1, R17, R6, RZ ;  /* 0x0000000611127210 */ /* 0x001fc80007f3e0ff */
[----:B------:R-:W-:Y:S02]  /*5d50*/  LEA.HI.X.SX32 R19, R17, R11, 0x1, P1 ;  /* 0x0000000b11137211 */ /* 0x000fe400008f0eff */
[----:B-1----:R-:W-:-:S03]  /*5d60*/  IADD3 R20, P1, R22, R6, RZ ;  /* 0x0000000616147210 */ /* 0x002fc60007f3e0ff */
[----:B------:R0:W4:Y:S01]  /*5d70*/  @P4 LDG.E.U8 R186, desc[UR14][R18.64] ;  /* 0x0000000e12ba4981 */ /* 0x000122000c1e1100 */
[----:B------:R-:W-:Y:S01]  /*5d80*/  PRMT R187, RZ, 0x7610, R187 ;  /* 0x00007610ffbb7816 */ /* 0x000fe200000000bb */
[----:B------:R-:W-:Y:S01]  /*5d90*/  IMAD R17, R12, 0xc, RZ ;  /* 0x0000000c0c117824 */ /* 0x000fe200078e02ff */
[----:B------:R-:W-:Y:S01]  /*5da0*/  LEA.HI.X.SX32 R21, R22, R11, 0x1, P1 ;  /* 0x0000000b16157211 */ /* 0x000fe200008f0eff */
[----:B------:R-:W-:Y:S01]  /*5db0*/  IMAD R22, R12, 0xd, RZ ;  /* 0x0000000d0c167824 */ /* 0x000fe200078e02ff */
[C---:B------:R-:W-:Y:S02]  /*5dc0*/  ISETP.GT.AND P3, PT, R4.reuse, 0xc, PT ;  /* 0x0000000c0400780c */ /* 0x040fe40003f64270 */
[----:B------:R-:W-:Y:S01]  /*5dd0*/  ISETP.GT.AND P4, PT, R4, 0xd, PT ;  /* 0x0000000d0400780c */ /* 0x000fe20003f84270 */
[----:B------:R1:W4:Y:S01]  /*5de0*/  @P0 LDG.E.U8 R187, desc[UR14][R20.64] ;  /* 0x0000000e14bb0981 */ /* 0x000322000c1e1100 */
[----:B0-----:R-:W-:Y:S02]  /*5df0*/  IADD3 R18, P2, R17, R6, RZ ;  /* 0x0000000611127210 */ /* 0x001fe40007f5e0ff */
[----:B------:R-:W-:-:S02]  /*5e00*/  PRMT R192, RZ, 0x7610, R192 ;  /* 0x00007610ffc07816 */ /* 0x000fc400000000c0 */
[----:B------:R-:W-:Y:S02]  /*5e10*/  PRMT R193, RZ, 0x7610, R193 ;  /* 0x00007610ffc17816 */ /* 0x000fe400000000c1 */
[----:B-1----:R-:W-:Y:S02]  /*5e20*/  IADD3 R20, P1, R22, R6, RZ ;  /* 0x0000000616147210 */ /* 0x002fe40007f3e0ff */
[-C--:B------:R-:W-:Y:S01]  /*5e30*/  LEA.HI.X.SX32 R19, R17, R11.reuse, 0x1, P2 ;  /* 0x0000000b11137211 */ /* 0x080fe200010f0eff */
[----:B------:R-:W-:Y:S01]  /*5e40*/  IMAD R17, R12, 0xe, RZ ;  /* 0x0000000e0c117824 */ /* 0x000fe200078e02ff */
[----:B------:R-:W-:Y:S02]  /*5e50*/  LEA.HI.X.SX32 R21, R22, R11, 0x1, P1 ;  /* 0x0000000b16157211 */ /* 0x000fe400008f0eff */
[C---:B------:R-:W-:Y:S01]  /*5e60*/  ISETP.GT.AND P0, PT, R4.reuse, 0xe, PT ;  /* 0x0000000e0400780c */ /* 0x040fe20003f04270 */
[----:B------:R0:W4:Y:S01]  /*5e70*/  @P3 LDG.E.U8 R192, desc[UR14][R18.64] ;  /* 0x0000000e12c03981 */ /* 0x000122000c1e1100 */
[----:B------:R-:W-:-:S03]  /*5e80*/  ISETP.GT.AND P3, PT, R4, 0xf, PT ;  /* 0x0000000f0400780c */ /* 0x000fc60003f64270 */
[----:B------:R1:W4:Y:S01]  /*5e90*/  @P4 LDG.E.U8 R193, desc[UR14][R20.64] ;  /* 0x0000000e14c14981 */ /* 0x000322000c1e1100 */
[----:B------:R-:W-:Y:S02]  /*5ea0*/  PRMT R194, RZ, 0x7610, R194 ;  /* 0x00007610ffc27816 */ /* 0x000fe400000000c2 */
[----:B0-----:R-:W-:Y:S01]  /*5eb0*/  IADD3 R18, P1, R17, R6, RZ ;  /* 0x0000000611127210 */ /* 0x001fe20007f3e0ff */
[----:B-1----:R-:W-:-:S03]  /*5ec0*/  IMAD R21, R12, 0xf, RZ ;  /* 0x0000000f0c157824 */ /* 0x002fc600078e02ff */
[-C--:B------:R-:W-:Y:S01]  /*5ed0*/  LEA.HI.X.SX32 R19, R17, R11.reuse, 0x1, P1 ;  /* 0x0000000b11137211 */ /* 0x080fe200008f0eff */
[----:B------:R-:W-:Y:S01]  /*5ee0*/  IMAD.SHL.U32 R17, R12, 0x10, RZ ;  /* 0x000000100c117824 */ /* 0x000fe200078e00ff */
        /* <DEDUP_REMOVED lines=97> */
[----:B------:R-:W-:Y:S01]  /*6500*/  IMAD.SHL.U32 R17, R12, 0x20, RZ ;  /* 0x000000200c117824 */ /* 0x000fe200078e00ff */
        /* <DEDUP_REMOVED lines=8> */
[----:B------:R-:W-:Y:S01]  /*6590*/  LEA.HI.X.SX32 R19, R17, R11, 0x1, P1 ;  /* 0x0000000b11137211 */ /* 0x000fe200008f0eff */
[----:B------:R-:W-:Y:S01]  /*65a0*/  IMAD R17, R12, 0x22, RZ ;  /* 0x000000220c117824 */ /* 0x000fe200078e02ff */
[----:B------:R-:W-:-:S03]  /*65b0*/  IADD3 R22, P2, R21, R6, RZ ;  /* 0x0000000615167210 */ /* 0x000fc60007f5e0ff */
[----:B------:R0:W4:Y:S01]  /*65c0*/  @P0 LDG.E.U8 R152, desc[UR14][R18.64] ;  /* 0x0000000e12980981 */ /* 0x000122000c1e1100 */
[C---:B------:R-:W-:Y:S02]  /*65d0*/  ISETP.GT.AND P4, PT, R4.reuse, 0x22, PT ;  /* 0x000000220400780c */ /* 0x040fe40003f84270 */
[----:B------:R-:W-:Y:S02]  /*65e0*/  PRMT R153, RZ, 0x7610, R153 ;  /* 0x00007610ff997816 */ /* 0x000fe40000000099 */
[-C--:B------:R-:W-:Y:S02]  /*65f0*/  LEA.HI.X.SX32 R23, R21, R11.reuse, 0x1, P2 ;  /* 0x0000000b15177211 */ /* 0x080fe400010f0eff */
[C---:B------:R-:W-:Y:S02]  /*6600*/  IADD3 R20, P1, R17.reuse, R6, RZ ;  /* 0x0000000611147210 */ /* 0x040fe40007f3e0ff */
[----:B------:R-:W-:Y:S01]  /*6610*/  ISETP.GT.AND P0, PT, R4, 0x23, PT ;  /* 0x000000230400780c */ /* 0x000fe20003f04270 */
[C---:B0-----:R-:W-:Y:S01]  /*6620*/  IMAD R18, R12.reuse, 0x23, RZ ;  /* 0x000000230c127824 */ /* 0x041fe200078e02ff */
[----:B------:R-:W-:Y:S01]  /*6630*/  LEA.HI.X.SX32 R21, R17, R11, 0x1, P1 ;  /* 0x0000000b11157211 */ /* 0x000fe200008f0eff */
[----:B------:R0:W4:Y:S01]  /*6640*/  @P3 LDG.E.U8 R153, desc[UR14][R22.64] ;  /* 0x0000000e16993981 */ /* 0x000122000c1e1100 */
[----:B------:R-:W-:Y:S01]  /*6650*/  PRMT R19, RZ, 0x7610, R19 ;  /* 0x00007610ff137816 */ /* 0x000fe20000000013 */
[----:B------:R-:W-:Y:S01]  /*6660*/  IMAD R17, R12, 0x24, RZ ;  /* 0x000000240c117824 */ /* 0x000fe200078e02ff */
[----:B------:R-:W-:-:S02]  /*6670*/  ISETP.GT.AND P3, PT, R4, 0x24, PT ;  /* 0x000000240400780c */ /* 0x000fc40003f64270 */
[----:B------:R-:W-:Y:S02]  /*6680*/  PRMT R154, RZ, 0x7610, R154 ;  /* 0x00007610ff9a7816 */ /* 0x000fe4000000009a */
[----:B------:R1:W4:Y:S01]  /*6690*/  @P4 LDG.E.U8 R19, desc[UR14][R20.64] ;  /* 0x0000000e14134981 */ /* 0x000322000c1e1100 */
[----:B0-----:R-:W-:-:S04]  /*66a0*/  IADD3 R22, P1, R18, R6, RZ ;  /* 0x0000000612167210 */ /* 0x001fc80007f3e0ff */
[----:B------:R-:W-:Y:S01]  /*66b0*/  LEA.HI.X.SX32 R23, R18, R11, 0x1, P1 ;  /* 0x0000000b12177211 */ /* 0x000fe200008f0eff */
[----:B------:R-:W-:Y:S01]  /*66c0*/  IMAD R18, R12, 0x25, RZ ;  /* 0x000000250c127824 */ /* 0x000fe200078e02ff */
[----:B-1----:R-:W-:-:S03]  /*66d0*/  IADD3 R20, P2, R17, R6, RZ ;  /* 0x0000000611147210 */ /* 0x002fc60007f5e0ff */
[----:B------:R0:W4:Y:S01]  /*66e0*/  @P0 LDG.E.U8 R154, desc[UR14][R22.64] ;  /* 0x0000000e169a0981 */ /* 0x000122000c1e1100 */
[----:B------:R-:W-:Y:S02]  /*66f0*/  ISETP.GT.AND P4, PT, R4, 0x25, PT ;  /* 0x000000250400780c */ /* 0x000fe40003f84270 */
[-C--:B------:R-:W-:Y:S01]  /*6700*/  LEA.HI.X.SX32 R21, R17, R11.reuse, 0x1, P2 ;  /* 0x0000000b11157211 */ /* 0x080fe200010f0eff */
[----:B------:R-:W-:Y:S01]  /*6710*/  IMAD R17, R12, 0x26, RZ ;  /* 0x000000260c117824 */ /* 0x000fe200078e02ff */
[----:B------:R-:W-:Y:S02]  /*6720*/  IADD3 R156, P1, R18, R6, RZ ;  /* 0x00000006129c7210 */ /* 0x000fe40007f3e0ff */
[----:B------:R-:W-:Y:S02]  /*6730*/  ISETP.GT.AND P0, PT, R4, 0x26, PT ;  /* 0x000000260400780c */ /* 0x000fe40003f04270 */
[----:B0-----:R-:W-:Y:S01]  /*6740*/  PRMT R23, RZ, 0x7610, R23 ;  /* 0x00007610ff177816 */ /* 0x001fe20000000017 */
[----:B------:R-:W-:Y:S01]  /*6750*/  IMAD R22, R12, 0x27, RZ ;  /* 0x000000270c167824 */ /* 0x000fe200078e02ff */
[----:B------:R-:W-:-:S02]  /*6760*/  LEA.HI.X.SX32 R157, R18, R11, 0x1, P1 ;  /* 0x0000000b129d7211 */ /* 0x000fc400008f0eff */
[----:B------:R-:W-:Y:S02]  /*6770*/  PRMT R155, RZ, 0x7610, R155 ;  /* 0x00007610ff9b7816 */ /* 0x000fe4000000009b */
[----:B------:R0:W4:Y:S01]  /*6780*/  @P3 LDG.E.U8 R23, desc[UR14][R20.64] ;  /* 0x0000000e14173981 */ /* 0x000122000c1e1100 */
[----:B------:R-:W-:Y:S02]  /*6790*/  ISETP.GT.AND P3, PT, R4, 0x27, PT ;  /* 0x000000270400780c */ /* 0x000fe40003f64270 */
[----:B------:R-:W-:Y:S01]  /*67a0*/  PRMT R18, RZ, 0x7610, R18 ;  /* 0x00007610ff127816 */ /* 0x000fe20000000012 */
[----:B------:R1:W4:Y:S01]  /*67b0*/  @P4 LDG.E.U8 R155, desc[UR14][R156.64] ;  /* 0x0000000e9c9b4981 */ /* 0x000322000c1e1100 */
[-C--:B------:R-:W-:Y:S02]  /*67c0*/  IADD3 R188, P2, R22, R6.reuse, RZ ;  /* 0x0000000616bc7210 */ /* 0x080fe40007f5e0ff */
[----:B0-----:R-:W-:-:S04]  /*67d0*/  IADD3 R20, P1, R17, R6, RZ ;  /* 0x0000000611147210 */ /* 0x001fc80007f3e0ff */
[-C--:B------:R-:W-:Y:S01]  /*67e0*/  LEA.HI.X.SX32 R21, R17, R11.reuse, 0x1, P1 ;  /* 0x0000000b11157211 */ /* 0x080fe200008f0eff */
[----:B------:R-:W-:Y:S01]  /*67f0*/  IMAD R17, R12, 0x28, RZ ;  /* 0x000000280c117824 */ /* 0x000fe200078e02ff */
[----:B------:R-:W-:Y:S02]  /*6800*/  ISETP.GT.AND P4, PT, R4, 0x28, PT ;  /* 0x000000280400780c */ /* 0x000fe40003f84270 */
[----:B-1----:R-:W-:Y:S01]  /*6810*/  PRMT R156, RZ, 0x7610, R156 ;  /* 0x00007610ff9c7816 */ /* 0x002fe2000000009c */
[----:B------:R0:W4:Y:S01]  /*6820*/  @P0 LDG.E.U8 R18, desc[UR14][R20.64] ;  /* 0x0000000e14120981 */ /* 0x000122000c1e1100 */
[-C--:B------:R-:W-:Y:S02]  /*6830*/  LEA.HI.X.SX32 R189, R22, R11.reuse, 0x1, P2 ;  /* 0x0000000b16bd7211 */ /* 0x080fe400010f0eff */
[C---:B------:R-:W-:Y:S02]  /*6840*/  IADD3 R158, P1, R17.reuse, R6, RZ ;  /* 0x00000006119e7210 */ /* 0x040fe40007f3e0ff */
[----:B------:R-:W-:Y:S01]  /*6850*/  ISETP.GT.AND P0, PT, R4, 0x29, PT ;  /* 0x000000290400780c */ /* 0x000fe20003f04270 */
[----:B------:R1:W4:Y:S01]  /*6860*/  @P3 LDG.E.U8 R156, desc[UR14][R188.64] ;  /* 0x0000000ebc9c3981 */ /* 0x000322000c1e1100 */
[----:B0-----:R-:W-:Y:S01]  /*6870*/  IMAD R21, R12, 0x29, RZ ;  /* 0x000000290c157824 */ /* 0x001fe200078e02ff */
[----:B------:R-:W-:-:S02]  /*6880*/  LEA.HI.X.SX32 R159, R17, R11, 0x1, P1 ;  /* 0x0000000b119f7211 */ /* 0x000fc400008f0eff */
[----:B------:R-:W-:Y:S02]  /*6890*/  PRMT R20, RZ, 0x7610, R20 ;  /* 0x00007610ff147816 */ /* 0x000fe40000000014 */
[C---:B-1----:R-:W-:Y:S01]  /*68a0*/  IADD3 R188, P1, R21.reuse, R6, RZ ;  /* 0x0000000615bc7210 */ /* 0x042fe20007f3e0ff */
[----:B------:R-:W-:Y:S01]  /*68b0*/  IMAD R22, R12, 0x2a, RZ ;  /* 0x0000002a0c167824 */ /* 0x000fe200078e02ff */
[----:B------:R-:W-:Y:S02]  /*68c0*/  PRMT R17, RZ, 0x7610, R17 ;  /* 0x00007610ff117816 */ /* 0x000fe40000000011 */
[----:B------:R0:W4:Y:S01]  /*68d0*/  @P4 LDG.E.U8 R20, desc[UR14][R158.64] ;  /* 0x0000000e9e144981 */ /* 0x000122000c1e1100 */
[----:B------:R-:W-:Y:S01]  /*68e0*/  ISETP.GT.AND P3, PT, R4, 0x2a, PT ;  /* 0x0000002a0400780c */ /* 0x000fe20003f64270 */
[----:B------:R-:W-:Y:S01]  /*68f0*/  IMAD R157, R12, 0x2b, RZ ;  /* 0x0000002b0c9d7824 */ /* 0x000fe200078e02ff */
[----:B------:R-:W-:Y:S02]  /*6900*/  LEA.HI.X.SX32 R189, R21, R11, 0x1, P1 ;  /* 0x0000000b15bd7211 */ /* 0x000fe400008f0eff */
[----:B------:R-:W-:-:S03]  /*6910*/  ISETP.GT.AND P4, PT, R4, 0x2b, PT ;  /* 0x0000002b0400780c */ /* 0x000fc60003f84270 */
[----:B------:R1:W4:Y:S01]  /*6920*/  @P0 LDG.E.U8 R17, desc[UR14][R188.64] ;  /* 0x0000000ebc110981 */ /* 0x000322000c1e1100 */
[-C--:B0-----:R-:W-:Y:S02]  /*6930*/  IADD3 R158, P2, R22, R6.reuse, RZ ;  /* 0x00000006169e7210 */ /* 0x081fe40007f5e0ff */
[----:B------:R-:W-:Y:S01]  /*6940*/  PRMT R21, RZ, 0x7610, R21 ;  /* 0x00007610ff157816 */ /* 0x000fe20000000015 */
[----:B------:R-:W-:Y:S01]  /*6950*/  IMAD R190, R12, 0x2c, RZ ;  /* 0x0000002c0cbe7824 */ /* 0x000fe200078e02ff */
[----:B------:R-:W-:Y:S02]  /*6960*/  LEA.HI.X.SX32 R159, R22, R11, 0x1, P2 ;  /* 0x0000000b169f7211 */ /* 0x000fe400010f0eff */
[----:B-1----:R-:W-:-:S03]  /*6970*/  IADD3 R188, P1, R157, R6, RZ ;  /* 0x000000069dbc7210 */ /* 0x002fc60007f3e0ff */
[----:B------:R0:W4:Y:S01]  /*6980*/  @P3 LDG.E.U8 R21, desc[UR14][R158.64] ;  /* 0x0000000e9e153981 */ /* 0x000122000c1e1100 */
[----:B------:R-:W-:Y:S02]  /*6990*/  PRMT R22, RZ, 0x7610, R22 ;  /* 0x00007610ff167816 */ /* 0x000fe40000000016 */
[----:B------:R-:W-:Y:S02]  /*69a0*/  ISETP.GT.AND P0, PT, R4, 0x2c, PT ;  /* 0x0000002c0400780c */ /* 0x000fe40003f04270 */
[----:B------:R-:W-:Y:S01]  /*69b0*/  LEA.HI.X.SX32 R189, R157, R11, 0x1, P1 ;  /* 0x0000000b9dbd7211 */ /* 0x000fe200008f0eff */
[----:B------:R-:W-:Y:S01]  /*69c0*/  IMAD R196, R12, 0x2e, RZ ;  /* 0x0000002e0cc47824 */ /* 0x000fe200078e02ff */
[----:B------:R-:W-:Y:S02]  /*69d0*/  ISETP.GT.AND P3, PT, R4, 0x2d, PT ;  /* 0x0000002d0400780c */ /* 0x000fe40003f64270 */
[----:B0-----:R-:W-:Y:S01]  /*69e0*/  IADD3 R158, P1, R190, R6, RZ ;  /* 0x00000006be9e7210 */ /* 0x001fe20007f3e0ff */
[----:B------:R0:W4:Y:S01]  /*69f0*/  @P4 LDG.E.U8 R22, desc[UR14][R188.64] ;  /* 0x0000000ebc164981 */ /* 0x000122000c1e1100 */
[----:B------:R-:W-:-:S02]  /*6a00*/  PRMT R157, RZ, 0x7610, R157 ;  /* 0x00007610ff9d7816 */ /* 0x000fc4000000009d */
[----:B------:R-:W-:Y:S02]  /*6a10*/  LEA.HI.X.SX32 R159, R190, R11, 0x1, P1 ;  /* 0x0000000bbe9f7211 */ /* 0x000fe400008f0eff */
[----:B------:R-:W-:-:S03]  /*6a20*/  ISETP.GT.AND P4, PT, R4, 0x2e, PT ;  /* 0x0000002e0400780c */ /* 0x000fc60003f84270 */
[----:B------:R1:W4:Y:S01]  /*6a30*/  @P0 LDG.E.U8 R157, desc[UR14][R158.64] ;  /* 0x0000000e9e9d0981 */ /* 0x000322000c1e1100 */
[----:B0-----:R-:W-:Y:S01]  /*6a40*/  IMAD R189, R12, 0x2d, RZ ;  /* 0x0000002d0cbd7824 */ /* 0x001fe200078e02ff */
[----:B------:R-:W-:-:S04]  /*6a50*/  IADD3 R188, P1, R196, R6, RZ ;  /* 0x00000006c4bc7210 */ /* 0x000fc80007f3e0ff */
[C---:B------:R-:W-:Y:S01]  /*6a60*/  IADD3 R190, P2, R189.reuse, R6, RZ ;  /* 0x00000006bdbe7210 */ /* 0x040fe20007f5e0ff */
[----:B------:R-:W-:Y:S01]  /*6a70*/  IMAD R197, R12, 0x2f, RZ ;  /* 0x0000002f0cc57824 */ /* 0x000fe200078e02ff */
[----:B-1----:R-:W-:Y:S02]  /*6a80*/  PRMT R159, RZ, 0x7610, R159 ;  /* 0x00007610ff9f7816 */ /* 0x002fe4000000009f */
[-C--:B------:R-:W-:Y:S02]  /*6a90*/  LEA.HI.X.SX32 R191, R189, R11.reuse, 0x1, P2 ;  /* 0x0000000bbdbf7211 */ /* 0x080fe400010f0eff */
[----:B------:R-:W-:Y:S02]  /*6aa0*/  PRMT R158, RZ, 0x7610, R158 ;  /* 0x00007610ff9e7816 */ /* 0x000fe4000000009e */
[----:B------:R-:W-:Y:S01]  /*6ab0*/  ISETP.GT.AND P0, PT, R4, 0x2f, PT ;  /* 0x0000002f0400780c */ /* 0x000fe20003f04270 */
[----:B------:R0:W4:Y:S01]  /*6ac0*/  @P3 LDG.E.U8 R159, desc[UR14][R190.64] ;  /* 0x0000000ebe9f3981 */ /* 0x000122000c1e1100 */
[----:B------:R-:W-:-:S02]  /*6ad0*/  LEA.HI.X.SX32 R189, R196, R11, 0x1, P1 ;  /* 0x0000000bc4bd7211 */ /* 0x000fc400008f0eff */
[----:B------:R-:W-:-:S03]  /*6ae0*/  ISETP.GT.AND P2, PT, R4, 0x30, PT ;  /* 0x000000300400780c */ /* 0x000fc60003f44270 */
[----:B------:R1:W4:Y:S01]  /*6af0*/  @P4 LDG.E.U8 R158, desc[UR14][R188.64] ;  /* 0x0000000ebc9e4981 */ /* 0x000322000c1e1100 */
[----:B------:R-:W-:Y:S02]  /*6b00*/  PRMT R196, RZ, 0x7610, R196 ;  /* 0x00007610ffc47816 */ /* 0x000fe400000000c4 */
[----:B0-----:R-:W-:-:S04]  /*6b10*/  IADD3 R190, P1, R197, R6, RZ ;  /* 0x00000006c5be7210 */ /* 0x001fc80007f3e0ff */
[----:B------:R-:W-:Y:S01]  /*6b20*/  LEA.HI.X.SX32 R191, R197, R11, 0x1, P1 ;  /* 0x0000000bc5bf7211 */ /* 0x000fe200008f0eff */
[----:B-1----:R-:W-:-:S04]  /*6b30*/  IMAD R189, R12, 0x30, RZ ;  /* 0x000000300cbd7824 */ /* 0x002fc800078e02ff */
[----:B------:R0:W4:Y:S01]  /*6b40*/  @P0 LDG.E.U8 R196, desc[UR14][R190.64] ;  /* 0x0000000ebec40981 */ /* 0x000122000c1e1100 */
[----:B------:R-:W-:-:S04]  /*6b50*/  IADD3 R188, P1, R189, R6, RZ ;  /* 0x00000006bdbc7210 */ /* 0x000fc80007f3e0ff */
[----:B------:R-:W-:Y:S02]  /*6b60*/  LEA.HI.X.SX32 R189, R189, R11, 0x1, P1 ;  /* 0x0000000bbdbd7211 */ /* 0x000fe400008f0eff */
[----:B0-----:R-:W-:Y:S01]  /*6b70*/  PRMT R190, RZ, 0x7610, R190 ;  /* 0x00007610ffbe7816 */ /* 0x001fe200000000be */
[----:B------:R-:W-:Y:S01]  /*6b80*/  IMAD R191, R12, 0x31, RZ ;  /* 0x000000310cbf7824 */ /* 0x000fe200078e02ff */
[----:B------:R-:W-:-:S04]  /*6b90*/  ISETP.GT.AND P1, PT, R4, 0x31, PT ;  /* 0x000000310400780c */ /* 0x000fc80003f24270 */
[----:B------:R0:W4:Y:S02]  /*6ba0*/  @P2 LDG.E.U8 R190, desc[UR14][R188.64] ;  /* 0x0000000ebcbe2981 */ /* 0x000124000c1e1100 */
[----:B0-----:R-:W-:-:S04]  /*6bb0*/  IADD3 R188, P0, R191, R6, RZ ;  /* 0x00000006bfbc7210 */ /* 0x001fc80007f1e0ff */
[----:B------:R-:W-:Y:S02]  /*6bc0*/  LEA.HI.X.SX32 R189, R191, R11, 0x1, P0 ;  /* 0x0000000bbfbd7211 */ /* 0x000fe400000f0eff */
[----:B------:R-:W-:-:S06]  /*6bd0*/  PRMT R191, RZ, 0x7610, R191 ;  /* 0x00007610ffbf7816 */ /* 0x000fcc00000000bf */
[----:B------:R0:W4:Y:S01]  /*6be0*/  @P1 LDG.E.U8 R191, desc[UR14][R188.64] ;  /* 0x0000000ebcbf1981 */ /* 0x000122000c1e1100 */
[----:B------:R-:W-:Y:S01]  /*6bf0*/  ISETP.GT.AND P1, PT, R4, 0x32, PT ;  /* 0x000000320400780c */ /* 0x000fe20003f24270 */
[----:B0-----:R-:W-:Y:S01]  /*6c00*/  IMAD R189, R12, 0x32, RZ ;  /* 0x000000320cbd7824 */ /* 0x001fe200078e02ff */
[----:B------:R-:W-:-:S04]  /*6c10*/  PRMT R197, RZ, 0x7610, R197 ;  /* 0x00007610ffc57816 */ /* 0x000fc800000000c5 */
[----:B------:R-:W-:-:S04]  /*6c20*/  IADD3 R188, P0, R189, R6, RZ ;  /* 0x00000006bdbc7210 */ /* 0x000fc80007f1e0ff */
[----:B------:R-:W-:-:S05]  /*6c30*/  LEA.HI.X.SX32 R189, R189, R11, 0x1, P0 ;  /* 0x0000000bbdbd7211 */ /* 0x000fca00000f0eff */
        /* <DEDUP_REMOVED lines=72> */
[----:B------:R0:W4:Y:S04]  /*70c0*/  @P1 LDG.E.U8 R209, desc[UR14][R188.64] ;  /* 0x0000000ebcd11981 */ /* 0x000128000c1e1100 */
[----:B------:R1:W-:Y:S01]  /*70d0*/  STL [R1+0x1bc], R6 ;  /* 0x0001bc0601007387 */ /* 0x0003e20000100800 */
[----:B0-----:R-:W-:-:S05]  /*70e0*/  IMAD R189, R12, 0x3f, RZ ;  /* 0x0000003f0cbd7824 */ /* 0x001fca00078e02ff */
[C---:B------:R-:W-:Y:S02]  /*70f0*/  IADD3 R188, P0, R189.reuse, R6, RZ ;  /* 0x00000006bdbc7210 */ /* 0x040fe40007f1e0ff */
[----:B-1----:R-:W4:Y:S02]  /*7100*/  LDL R6, [R1+0x160] ;  /* 0x0001600001067983 */ /* 0x002f240000100800 */
[----:B------:R-:W-:Y:S02]  /*7110*/  LEA.HI.X.SX32 R189, R189, R11, 0x1, P0 ;  /* 0x0000000bbdbd7211 */ /* 0x000fe400000f0eff */
[----:B------:R-:W-:Y:S02]  /*7120*/  ISETP.GE.AND P0, PT, R5, R4, PT ;  /* 0x000000040500720c */ /* 0x000fe40003f06270 */
[----:B------:R-:W4:Y:S01]  /*7130*/  LDL.LU R5, [R1+0x158] ;  /* 0x0001580001057983 */ /* 0x000f220000300800 */
[----:B------:R-:W-:Y:S02]  /*7140*/  ISETP.GT.AND P1, PT, R4, 0x3f, PT ;  /* 0x0000003f0400780c */ /* 0x000fe40003f24270 */
[----:B------:R-:W-:-:S11]  /*7150*/  PRMT R210, RZ, 0x7610, R210 ;  /* 0x00007610ffd27816 */ /* 0x000fd600000000d2 */
[----:B------:R0:W4:Y:S01]  /*7160*/  @P1 LDG.E.U8 R210, desc[UR14][R188.64] ;  /* 0x0000000ebcd21981 */ /* 0x000122000c1e1100 */
[----:B--2---:R-:W-:Y:S02]  /*7170*/  LOP3.LUT R162, R162, 0xffff, RZ, 0xc0, !PT ;  /* 0x0000ffffa2a27812 */ /* 0x004fe400078ec0ff */
[----:B---3--:R-:W-:Y:S02]  /*7180*/  LOP3.LUT R163, R163, 0xffff, RZ, 0xc0, !PT ;  /* 0x0000ffffa3a37812 */ /* 0x008fe400078ec0ff */
[----:B----4-:R-:W-:Y:S02]  /*7190*/  LOP3.LUT R180, R180, 0xffff, RZ, 0xc0, !PT ;  /* 0x0000ffffb4b47812 */ /* 0x010fe400078ec0ff */
[----:B------:R-:W-:Y:S02]  /*71a0*/  LOP3.LUT R181, R181, 0xffff, RZ, 0xc0, !PT ;  /* 0x0000ffffb5b57812 */ /* 0x000fe400078ec0ff */
[----:B------:R-:W-:Y:S02]  /*71b0*/  LOP3.LUT R182, R182, 0xffff, RZ, 0xc0, !PT ;  /* 0x0000ffffb6b67812 */ /* 0x000fe400078ec0ff */
[----:B------:R-:W-:-:S02]  /*71c0*/  LOP3.LUT R183, R183, 0xffff, RZ, 0xc0, !PT ;  /* 0x0000ffffb7b77812 */ /* 0x000fc400078ec0ff */
[----:B------:R-:W-:Y:S02]  /*71d0*/  LOP3.LUT R184, R184, 0xffff, RZ, 0xc0, !PT ;  /* 0x0000ffffb8b87812 */ /* 0x000fe400078ec0ff */
[----:B------:R-:W-:Y:S02]  /*71e0*/  LOP3.LUT R185, R185, 0xffff, RZ, 0xc0, !PT ;  /* 0x0000ffffb9b97812 */ /* 0x000fe400078ec0ff */
[----:B------:R-:W-:Y:S02]  /*71f0*/  LOP3.LUT R186, R186, 0xffff, RZ, 0xc0, !PT ;  /* 0x0000ffffbaba7812 */ /* 0x000fe400078ec0ff */
[----:B------:R-:W-:Y:S02]  /*7200*/  LOP3.LUT R187, R187, 0xffff, RZ, 0xc0, !PT ;  /* 0x0000ffffbbbb7812 */ /* 0x000fe400078ec0ff */
[----:B------:R-:W-:Y:S02]  /*7210*/  LOP3.LUT R192, R192, 0xffff, RZ, 0xc0, !PT ;  /* 0x0000ffffc0c07812 */ /* 0x000fe400078ec0ff */
[----:B------:R-:W-:-:S02]  /*7220*/  LOP3.LUT R193, R193, 0xffff, RZ, 0xc0, !PT ;  /* 0x0000ffffc1c17812 */ /* 0x000fc400078ec0ff */
[----:B------:R-:W-:Y:S02]  /*7230*/  LOP3.LUT R160, R160, 0xffff, RZ, 0xc0, !PT ;  /* 0x0000ffffa0a07812 */ /* 0x000fe400078ec0ff */
[----:B------:R-:W-:Y:S02]  /*7240*/  LOP3.LUT R194, R194, 0xffff, RZ, 0xc0, !PT ;  /* 0x0000ffffc2c27812 */ /* 0x000fe400078ec0ff */
[----:B------:R-:W-:Y:S02]  /*7250*/  LOP3.LUT R195, R195, 0xffff, RZ, 0xc0, !PT ;  /* 0x0000ffffc3c37812 */ /* 0x000fe400078ec0ff */
[----:B------:R-:W-:Y:S02]  /*7260*/  LOP3.LUT R161, R161, 0xffff, RZ, 0xc0, !PT ;  /* 0x0000ffffa1a17812 */ /* 0x000fe400078ec0ff */
[----:B0-----:R-:W-:Y:S02]  /*7270*/  PRMT R188, R162, 0x3340, R163 ;  /* 0x00003340a2bc7816 */ /* 0x001fe400000000a3 */
[----:B------:R-:W-:-:S02]  /*7280*/  PRMT R180, R180, 0x3340, R181 ;  /* 0x00003340b4b47816 */ /* 0x000fc400000000b5 */
[----:B------:R-:W-:Y:S02]  /*7290*/  PRMT R182, R182, 0x3340, R183 ;  /* 0x00003340b6b67816 */ /* 0x000fe400000000b7 */
[----:B------:R-:W-:Y:S02]  /*72a0*/  PRMT R184, R184, 0x3340, R185 ;  /* 0x00003340b8b87816 */ /* 0x000fe400000000b9 */
[----:B------:R-:W-:Y:S02]  /*72b0*/  PRMT R162, R186, 0x3340, R187 ;  /* 0x00003340baa27816 */ /* 0x000fe400000000bb */
[----:B------:R-:W-:Y:S02]  /*72c0*/  PRMT R192, R192, 0x3340, R193 ;  /* 0x00003340c0c07816 */ /* 0x000fe400000000c1 */
[----:B------:R-:W-:Y:S02]  /*72d0*/  PRMT R163, R194, 0x3340, R195 ;  /* 0x00003340c2a37816 */ /* 0x000fe400000000c3 */
[----:B------:R-:W-:-:S02]  /*72e0*/  PRMT R160, R160, 0x3340, R161 ;  /* 0x00003340a0a07816 */ /* 0x000fc400000000a1 */
[----:B------:R-:W-:Y:S02]  /*72f0*/  PRMT R161, R180, 0x5410, R182 ;  /* 0x00005410b4a17816 */ /* 0x000fe400000000b6 */
[----:B------:R-:W-:Y:S02]  /*7300*/  PRMT R162, R184, 0x5410, R162 ;  /* 0x00005410b8a27816 */ /* 0x000fe400000000a2 */
[----:B------:R-:W-:Y:S02]  /*7310*/  PRMT R163, R192, 0x5410, R163 ;  /* 0x00005410c0a37816 */ /* 0x000fe400000000a3 */
[----:B------:R-:W-:Y:S01]  /*7320*/  PRMT R160, R160, 0x5410, R188 ;  /* 0x00005410a0a07816 */ /* 0x000fe200000000bc */
[----:B------:R-:W-:Y:S01]  /*7330*/  BAR.SYNC.DEFER_BLOCKING 0x0 ;  /* 0x0000000000007b1d */ /* 0x000fe20000010000 */
[----:B------:R-:W-:Y:S02]  /*7340*/  IADD3 RZ, P1, R3, R9, RZ ;  /* 0x0000000903ff7210 */ /* 0x000fe40007f3e0ff */
[----:B------:R-:W-:-:S02]  /*7350*/  SHF.R.S32.HI R12, RZ, 0x1f, R3 ;  /* 0x0000001fff0c7819 */ /* 0x000fc40000011403 */
[----:B------:R-:W-:Y:S02]  /*7360*/  PRMT R180, RZ, 0x7610, R180 ;  /* 0x00007610ffb47816 */ /* 0x000fe400000000b4 */
[----:B------:R-:W-:Y:S02]  /*7370*/  PRMT R181, RZ, 0x7610, R181 ;  /* 0x00007610ffb57816 */ /* 0x000fe400000000b5 */
[----:B------:R-:W-:Y:S01]  /*7380*/  PRMT R182, RZ, 0x7610, R182 ;  /* 0x00007610ffb67816 */ /* 0x000fe200000000b6 */
[----:B------:R0:W-:Y:S02]  /*7390*/  STS.128 [R6+UR12], R160 ;  /* 0x000000a006007988 */ /* 0x0001e40008000c0c */
[C---:B0-----:R-:W-:Y:S01]  /*73a0*/  IMAD.X R161, R12.reuse, 0x1, R229, P1 ;  /* 0x000000010ca17824 */ /* 0x041fe200008e06e5 */
[C---:B------:R-:W-:Y:S01]  /*73b0*/  IADD3 R162, P1, R3.reuse, R0, RZ ;  /* 0x0000000003a27210 */ /* 0x040fe20007f3e0ff */
[C---:B------:R-:W-:Y:S01]  /*73c0*/  IMAD.IADD R160, R3.reuse, 0x1, R9 ;  /* 0x0000000103a07824 */ /* 0x040fe200078e0209 */
[----:B------:R-:W2:Y:S03]  /*73d0*/  LDL R6, [R1+0xf8] ;  /* 0x0000f80001067983 */ /* 0x000ea60000100800 */
[----:B------:R-:W-:Y:S01]  /*73e0*/  IMAD.X R163, R12, 0x1, R16, P1 ;  /* 0x000000010ca37824 */ /* 0x000fe200008e0610 */
[----:B------:R0:W3:Y:S04]  /*73f0*/  @!P0 LDG.E.U8 R180, desc[UR14][R160.64] ;  /* 0x0000000ea0b48981 */ /* 0x0000e8000c1e1100 */
[----:B------:R-:W4:Y:S01]  /*7400*/  @!P0 LDG.E.U8 R181, desc[UR14][R162.64] ;  /* 0x0000000ea2b58981 */ /* 0x000f22000c1e1100 */
[----:B0-----:R-:W-:-:S03]  /*7410*/  IADD3 R160, P1, R3, R2, RZ ;  /* 0x0000000203a07210 */ /* 0x001fc60007f3e0ff */
[----:B------:R-:W3:Y:S02]  /*7420*/  LDL R2, [R1+0xdc] ;  /* 0x0000dc0001027983 */ /* 0x000ee40000100800 */
[----:B------:R-:W-:Y:S02]  /*7430*/  IMAD.X R161, R12, 0x1, R5, P1 ;  /* 0x000000010ca17824 */ /* 0x000fe400008e0605 */
[----:B------:R-:W2:Y:S04]  /*7440*/  LDL R162, [R1+0x118] ;  /* 0x0001180001a27983 */ /* 0x000ea80000100800 */
[----:B------:R-:W4:Y:S04]  /*7450*/  LDL R163, [R1+0xfc] ;  /* 0x0000fc0001a37983 */ /* 0x000f280000100800 */
[----:B------:R0:W-:Y:S04]  /*7460*/  STL [R1+0x17c], R5 ;  /* 0x00017c0501007387 */ /* 0x0001e80000100800 */
[----:B------:R1:W3:Y:S04]  /*7470*/  @!P0 LDG.E.U8 R182, desc[UR14][R160.64] ;  /* 0x0000000ea0b68981 */ /* 0x0002e8000c1e1100 */
[----:B0-----:R-:W2:Y:S04]  /*7480*/  LDL R5, [R1+0x11c] ;  /* 0x00011c0001057983 */ /* 0x001ea80000100800 */
[----:B------:R-:W1:Y:S02]  /*7490*/  LDL R161, [R1+0x13c] ;  /* 0x00013c0001a17983 */ /* 0x000e640000100800 */
[----:B-1----:R-:W-:-:S02]  /*74a0*/  IADD3 R160, P1, R3, R161, RZ ;  /* 0x000000a103a07210 */ /* 0x002fc40007f3e0ff */
[----:B------:R-:W4:Y:S01]  /*74b0*/  LDL R161, [R1+0x138] ;  /* 0x0001380001a17983 */ /* 0x000f220000100800 */
[----:B------:R-:W-:Y:S02]  /*74c0*/  PRMT R183, RZ, 0x7610, R183 ;  /* 0x00007610ffb77816 */ /* 0x000fe400000000b7 */
[----:B------:R-:W-:Y:S02]  /*74d0*/  PRMT R184, RZ, 0x7610, R184 ;  /* 0x00007610ffb87816 */ /* 0x000fe400000000b8 */
[----:B------:R-:W-:Y:S01]  /*74e0*/  PRMT R185, RZ, 0x7610, R185 ;  /* 0x00007610ffb97816 */ /* 0x000fe200000000b9 */
[----:B----4-:R-:W-:-:S05]  /*74f0*/  IMAD.X R161, R12, 0x1, R161, P1 ;  /* 0x000000010ca17824 */ /* 0x010fca00008e06a1 */
[----:B------:R2:W4:Y:S02]  /*7500*/  @!P0 LDG.E.U8 R183, desc[UR14][R160.64] ;  /* 0x0000000ea0b78981 */ /* 0x000524000c1e1100 */
[C---:B--2---:R-:W-:Y:S02]  /*7510*/  IADD3 R160, P1, R3.reuse, R5, RZ ;  /* 0x0000000503a07210 */ /* 0x044fe40007f3e0ff */
[----:B------:R-:W-:Y:S01]  /*7520*/  PRMT R186, RZ, 0x7610, R186 ;  /* 0x00007610ffba7816 */ /* 0x000fe200000000ba */
[----:B------:R-:W2:Y:S02]  /*7530*/  LDL R5, [R1+0x5c] ;  /* 0x00005c0001057983 */ /* 0x000ea40000100800 */
[----:B------:R-:W-:Y:S01]  /*7540*/  IMAD.X R161, R12, 0x1, R162, P1 ;  /* 0x000000010ca17824 */ /* 0x000fe200008e06a2 */
[----:B------:R-:W-:Y:S01]  /*7550*/  PRMT R187, RZ, 0x7610, R187 ;  /* 0x00007610ffbb7816 */ /* 0x000fe200000000bb */
[----:B------:R-:W4:Y:S04]  /*7560*/  LDL R162, [R1+0x7c] ;  /* 0x00007c0001a27983 */ /* 0x000f280000100800 */
[----:B------:R0:W2:Y:S02]  /*7570*/  @!P0 LDG.E.U8 R184, desc[UR14][R160.64] ;  /* 0x0000000ea0b88981 */ /* 0x0000a4000c1e1100 */
[----:B0-----:R-:W-:-:S02]  /*7580*/  IADD3 R160, P1, R3, R163, RZ ;  /* 0x000000a303a07210 */ /* 0x001fc40007f3e0ff */
[----:B------:R-:W4:Y:S03]  /*7590*/  LDL R163, [R1+0x98] ;  /* 0x0000980001a37983 */ /* 0x000f260000100800 */
[----:B------:R-:W-:Y:S02]  /*75a0*/  IMAD.X R161, R12, 0x1, R6, P1 ;  /* 0x000000010ca17824 */ /* 0x000fe400008e0606 */
[----:B------:R-:W2:Y:S04]  /*75b0*/  LDL R6, [R1+0x78] ;  /* 0x0000780001067983 */ /* 0x000ea80000100800 */
[----:B------:R3:W2:Y:S04]  /*75c0*/  @!P0 LDG.E.U8 R185, desc[UR14][R160.64] ;  /* 0x0000000ea0b98981 */ /* 0x0006a8000c1e1100 */
[----:B------:R-:W4:Y:S01]  /*75d0*/  LDL R161, [R1+0xd8] ;  /* 0x0000d80001a17983 */ /* 0x000f220000100800 */
[----:B---3--:R-:W-:-:S03]  /*75e0*/  IADD3 R160, P1, R3, R2, RZ ;  /* 0x0000000203a07210 */ /* 0x008fc60007f3e0ff */
[----:B------:R-:W3:Y:S02]  /*75f0*/  LDL R2, [R1+0x58] ;  /* 0x0000580001027983 */ /* 0x000ee40000100800 */
[----:B----4-:R-:W-:-:S05]  /*7600*/  IMAD.X R161, R12, 0x1, R161, P1 ;  /* 0x000000010ca17824 */ /* 0x010fca00008e06a1 */
[----:B------:R0:W4:Y:S04]  /*7610*/  @!P0 LDG.E.U8 R186, desc[UR14][R160.64] ;  /* 0x0000000ea0ba8981 */ /* 0x000128000c1e1100 */
[----:B------:R-:W0:Y:S02]  /*7620*/  LDL R161, [R1+0xbc] ;  /* 0x0000bc0001a17983 */ /* 0x000e240000100800 */
[----:B0-----:R-:W-:Y:S02]  /*7630*/  IADD3 R160, P1, R3, R161, RZ ;  /* 0x000000a103a07210 */ /* 0x001fe40007f3e0ff */
[----:B------:R-:W2:Y:S03]  /*7640*/  LDL R161, [R1+0xb8] ;  /* 0x0000b80001a17983 */ /* 0x000ea60000100800 */
[----:B--2---:R-:W-:-:S05]  /*7650*/  IMAD.X R161, R12, 0x1, R161, P1 ;  /* 0x000000010ca17824 */ /* 0x004fca00008e06a1 */
[----:B------:R0:W2:Y:S04]  /*7660*/  @!P0 LDG.E.U8 R187, desc[UR14][R160.64] ;  /* 0x0000000ea0bb8981 */ /* 0x0000a8000c1e1100 */
[----:B------:R-:W0:Y:S01]  /*7670*/  LDL R161, [R1+0x9c] ;  /* 0x00009c0001a17983 */ /* 0x000e220000100800 */
[----:B------:R-:W-:Y:S02]  /*7680*/  PRMT R188, RZ, 0x7610, R188 ;  /* 0x00007610ffbc7816 */ /* 0x000fe400000000bc */
[----:B------:R-:W-:Y:S02]  /*7690*/  PRMT R189, RZ, 0x7610, R189 ;  /* 0x00007610ffbd7816 */ /* 0x000fe400000000bd */
[----:B------:R-:W-:Y:S02]  /*76a0*/  LOP3.LUT R164, R164, 0xffff, RZ, 0xc0, !PT ;  /* 0x0000ffffa4a47812 */ /* 0x000fe400078ec0ff */
[----:B------:R-:W-:-:S02]  /*76b0*/  LOP3.LUT R179, R179, 0xffff, RZ, 0xc0, !PT ;  /* 0x0000ffffb3b37812 */ /* 0x000fc400078ec0ff */
[----:B------:R-:W-:Y:S02]  /*76c0*/  LOP3.LUT R165, R165, 0xffff, RZ, 0xc0, !PT ;  /* 0x0000ffffa5a57812 */ /* 0x000fe400078ec0ff */
[----:B------:R-:W-:Y:S02]  /*76d0*/  LOP3.LUT R178, R178, 0xffff, RZ, 0xc0, !PT ;  /* 0x0000ffffb2b27812 */ /* 0x000fe400078ec0ff */
[----:B0-----:R-:W-:-:S05]  /*76e0*/  IADD3 R160, P1, R3, R161, RZ ;  /* 0x000000a103a07210 */ /* 0x001fca0007f3e0ff */
[----:B------:R-:W-:-:S05]  /*76f0*/  IMAD.X R161, R12, 0x1, R163, P1 ;  /* 0x000000010ca17824 */ /* 0x000fca00008e06a3 */
[----:B------:R0:W2:Y:S02]  /*7700*/  @!P0 LDG.E.U8 R188, desc[UR14][R160.64] ;  /* 0x0000000ea0bc8981 */ /* 0x0000a4000c1e1100 */
[----:B0-----:R-:W-:-:S05]  /*7710*/  IADD3 R160, P1, R3, R162, RZ ;  /* 0x000000a203a07210 */ /* 0x001fca0007f3e0ff */
[----:B------:R-:W-:Y:S01]  /*7720*/  IMAD.X R161, R12, 0x1, R6, P1 ;  /* 0x000000010ca17824 */ /* 0x000fe200008e0606 */
[----:B------:R-:W-:Y:S01]  /*7730*/  PRMT R162, R179, 0x3340, R164 ;  /* 0x00003340b3a27816 */ /* 0x000fe200000000a4 */
[----:B------:R-:W4:Y:S04]  /*7740*/  LDL R6, [R1+0x1c] ;  /* 0x00001c0001067983 */ /* 0x000f280000100800 */
[----:B------:R0:W2:Y:S04]  /*7750*/  @!P0 LDG.E.U8 R189, desc[UR14][R160.64] ;  /* 0x0000000ea0bd8981 */ /* 0x0000a8000c1e1100 */
[----:B------:R-:W4:Y:S01]  /*7760*/  LDL R164, [R1+0x3c] ;  /* 0x00003c0001a47983 */ /* 0x000f220000100800 */
[----:B------:R-:W-:-:S03]  /*7770*/  PRMT R163, R178, 0x3340, R165 ;  /* 0x00003340b2a37816 */ /* 0x000fc600000000a5 */
[----:B------:R-:W2:Y:S01]  /*7780*/  LDL R165, [R1+0x38] ;  /* 0x0000380001a57983 */ /* 0x000ea20000100800 */
[----:B0-----:R-:W-:-:S03]  /*7790*/  IADD3 R160, P1, R3, R5, RZ ;  /* 0x0000000503a07210 */ /* 0x001fc60007f3e0ff */
[----:B------:R-:W2:Y:S02]  /*77a0*/  LDL R5, [R1+0x18] ;  /* 0x0000180001057983 */ /* 0x000ea40000100800 */
[----:B---3--:R-:W-:Y:S02]  /*77b0*/  IMAD.X R161, R12, 0x1, R2, P1 ;  /* 0x000000010ca17824 */ /* 0x008fe400008e0602 */
[----:B------:R-:W3:Y:S01]  /*77c0*/  LDL R2, [R1+0x16c] ;  /* 0x00016c0001027983 */ /* 0x000ee20000100800 */
[----:B------:R-:W-:Y:S02]  /*77d0*/  PRMT R192, RZ, 0x7610, R192 ;  /* 0x00007610ffc07816 */ /* 0x000fe400000000c0 */
[----:B------:R-:W-:Y:S02]  /*77e0*/  LOP3.LUT R172, R172, 0xffff, RZ, 0xc0, !PT ;  /* 0x0000ffffacac7812 */ /* 0x000fe400078ec0ff */
[----:B------:R-:W-:Y:S02]  /*77f0*/  LOP3.LUT R171, R171, 0xffff, RZ, 0xc0, !PT ;  /* 0x0000ffffabab7812 */ /* 0x000fe400078ec0ff */
[----:B------:R-:W-:Y:S01]  /*7800*/  LOP3.LUT R174, R174, 0xffff, RZ, 0xc0, !PT ;  /* 0x0000ffffaeae7812 */ /* 0x000fe200078ec0ff */
[----:B------:R0:W3:Y:S01]  /*7810*/  @!P0 LDG.E.U8 R192, desc[UR14][R160.64] ;  /* 0x0000000ea0c08981 */ /* 0x0000e2000c1e1100 */
        /* <DEDUP_REMOVED lines=9> */
[----:B------:R-:W-:Y:S02]  /*78b0*/  PRMT R171, R172, 0x3340, R171 ;  /* 0x00003340acab7816 */ /* 0x000fe400000000ab */
[----:B0-----:R-:W-:Y:S02]  /*78c0*/  PRMT R160, R174, 0x3340, R170 ;  /* 0x00003340aea07816 */ /* 0x001fe400000000aa */
[----:B------:R-:W-:Y:S02]  /*78d0*/  PRMT R169, R173, 0x3340, R169 ;  /* 0x00003340ada97816 */ /* 0x000fe400000000a9 */
[----:B------:R-:W-:-:S02]  /*78e0*/  PRMT R161, R176, 0x3340, R168 ;  /* 0x00003340b0a17816 */ /* 0x000fc400000000a8 */
[----:B------:R-:W-:Y:S02]  /*78f0*/  PRMT R167, R175, 0x3340, R167 ;  /* 0x00003340afa77816 */ /* 0x000fe400000000a7 */
[----:B------:R-:W-:Y:S02]  /*7900*/  PRMT R166, R177, 0x3340, R166 ;  /* 0x00003340b1a67816 */ /* 0x000fe400000000a6 */
[----:B------:R-:W-:Y:S02]  /*7910*/  PRMT R160, R171, 0x5410, R160 ;  /* 0x00005410aba07816 */ /* 0x000fe400000000a0 */
[----:B------:R-:W-:Y:S02]  /*7920*/  PRMT R161, R169, 0x5410, R161 ;  /* 0x00005410a9a17816 */ /* 0x000fe400000000a1 */
[----:B------:R-:W-:Y:S02]  /*7930*/  PRMT R162, R167, 0x5410, R162 ;  /* 0x00005410a7a27816 */ /* 0x000fe400000000a2 */
[----:B------:R-:W-:-:S02]  /*7940*/  PRMT R163, R166, 0x5410, R163 ;  /* 0x00005410a6a37816 */ /* 0x000fc400000000a3 */
[----:B------:R-:W-:Y:S02]  /*7950*/  PRMT R168, RZ, 0x7610, R168 ;  /* 0x00007610ffa87816 */ /* 0x000fe400000000a8 */
[----:B------:R-:W-:Y:S02]  /*7960*/  PRMT R169, RZ, 0x7610, R169 ;  /* 0x00007610ffa97816 */ /* 0x000fe400000000a9 */
[----:B----4-:R-:W-:-:S05]  /*7970*/  IADD3 R164, P1, R3, R164, RZ ;  /* 0x000000a403a47210 */ /* 0x010fca0007f3e0ff */
[----:B--2---:R-:W-:Y:S01]  /*7980*/  IMAD.X R165, R12, 0x1, R165, P1 ;  /* 0x000000010ca57824 */ /* 0x004fe200008e06a5 */
[----:B------:R-:W-:-:S04]  /*7990*/  IADD3 R166, P1, R3, R6, RZ ;  /* 0x0000000603a67210 */ /* 0x000fc80007f3e0ff */
[----:B------:R0:W2:Y:S04]  /*79a0*/  @!P0 LDG.E.U8 R168, desc[UR14][R164.64] ;  /* 0x0000000ea4a88981 */ /* 0x0000a8000c1e1100 */
[----:B---3--:R1:W-:Y:S01]  /*79b0*/  STS.128 [R2+UR12], R160 ;  /* 0x000000a002007988 */ /* 0x0083e20008000c0c */
[----:B------:R-:W-:Y:S01]  /*79c0*/  IMAD.X R167, R12, 0x1, R5, P1 ;  /* 0x000000010ca77824 */ /* 0x000fe200008e0605 */
[----:B0-----:R-:W-:Y:S02]  /*79d0*/  PRMT R164, RZ, 0x7610, R164 ;  /* 0x00007610ffa47816 */ /* 0x001fe400000000a4 */
[----:B------:R-:W-:-:S04]  /*79e0*/  PRMT R165, RZ, 0x7610, R165 ;  /* 0x00007610ffa57816 */ /* 0x000fc800000000a5 */
[----:B------:R0:W3:Y:S01]  /*79f0*/  @!P0 LDG.E.U8 R164, desc[UR14][R166.64] ;  /* 0x0000000ea6a48981 */ /* 0x0000e2000c1e1100 */
[----:B-1----:R-:W-:-:S03]  /*7a00*/  IADD3 R160, P2, R3, R252, RZ ;  /* 0x000000fc03a07210 */ /* 0x002fc60007f5e0ff */
[----:B------:R-:W4:Y:S01]  /*7a10*/  LDL.LU R2, [R1+0x150] ;  /* 0x0001500001027983 */ /* 0x000f220000300800 */
[----:B------:R-:W-:Y:S01]  /*7a20*/  IADD3 R162, P1, R3, R244, RZ ;  /* 0x000000f403a27210 */ /* 0x000fe20007f3e0ff */
[----:B------:R-:W-:Y:S01]  /*7a30*/  IMAD.X R161, R12, 0x1, R251, P2 ;  /* 0x000000010ca17824 */ /* 0x000fe200010e06fb */
[----:B0-----:R-:W-:-:S03]  /*7a40*/  PRMT R166, RZ, 0x7610, R166 ;  /* 0x00007610ffa67816 */ /* 0x001fc600000000a6 */
[----:B------:R-:W-:Y:S01]  /*7a50*/  IMAD.X R163, R12, 0x1, R243, P1 ;  /* 0x000000010ca37824 */ /* 0x000fe200008e06f3 */
[----:B------:R-:W-:Y:S01]  /*7a60*/  PRMT R167, RZ, 0x7610, R167 ;  /* 0x00007610ffa77816 */ /* 0x000fe200000000a7 */
[----:B------:R-:W2:Y:S04]  /*7a70*/  LDL R5, [R1+0x130] ;  /* 0x0001300001057983 */ /* 0x000ea80000100800 */
[----:B------:R0:W3:Y:S04]  /*7a80*/  @!P0 LDG.E.U8 R165, desc[UR14][R160.64] ;  /* 0x0000000ea0a58981 */ /* 0x0000e8000c1e1100 */
[----:B------:R1:W3:Y:S04]  /*7a90*/  @!P0 LDG.E.U8 R166, desc[UR14][R162.64] ;  /* 0x0000000ea2a68981 */ /* 0x0002e8000c1e1100 */
[----:B------:R-:W3:Y:S01]  /*7aa0*/  LDL R6, [R1+0xf0] ;  /* 0x0000f00001067983 */ /* 0x000ee20000100800 */
[----:B0-----:R-:W-:-:S05]  /*7ab0*/  IADD3 R160, P1, R3, R236, RZ ;  /* 0x000000ec03a07210 */ /* 0x001fca0007f3e0ff */
[----:B------:R-:W-:Y:S01]  /*7ac0*/  IMAD.X R161, R12, 0x1, R235, P1 ;  /* 0x000000010ca17824 */ /* 0x000fe200008e06eb */
[----:B-1----:R-:W-:-:S04]  /*7ad0*/  IADD3 R162, P1, R3, R223, RZ ;  /* 0x000000df03a27210 */ /* 0x002fc80007f3e0ff */
[----:B------:R0:W3:Y:S01]  /*7ae0*/  @!P0 LDG.E.U8 R167, desc[UR14][R160.64] ;  /* 0x0000000ea0a78981 */ /* 0x0000e2000c1e1100 */
[----:B------:R-:W-:-:S05]  /*7af0*/  IMAD.X R163, R12, 0x1, R221, P1 ;  /* 0x000000010ca37824 */ /* 0x000fca00008e06dd */
[----:B------:R1:W3:Y:S01]  /*7b00*/  @!P0 LDG.E.U8 R169, desc[UR14][R162.64] ;  /* 0x0000000ea2a98981 */ /* 0x0002e2000c1e1100 */
[----:B0-----:R-:W-:-:S05]  /*7b10*/  IADD3 R160, P1, R3, R15, RZ ;  /* 0x0000000f03a07210 */ /* 0x001fca0007f3e0ff */
[----:B------:R-:W-:Y:S01]  /*7b20*/  IMAD.X R161, R12, 0x1, R7, P1 ;  /* 0x000000010ca17824 */ /* 0x000fe200008e0607 */
[----:B-1----:R-:W-:Y:S01]  /*7b30*/  PRMT R162, RZ, 0x7610, R162 ;  /* 0x00007610ffa27816 */ /* 0x002fe200000000a2 */
[----:B------:R0:W-:Y:S05]  /*7b40*/  STL [R1+0x1ac], R251 ;  /* 0x0001acfb01007387 */ /* 0x0001ea0000100800 */
[----:B------:R1:W3:Y:S01]  /*7b50*/  @!P0 LDG.E.U8 R162, desc[UR14][R160.64] ;  /* 0x0000000ea0a28981 */ /* 0x0002e2000c1e1100 */
[----:B------:R-:W-:Y:S02]  /*7b60*/  PRMT R163, RZ, 0x7610, R163 ;  /* 0x00007610ffa37816 */ /* 0x000fe400000000a3 */
[----:B------:R-:W-:Y:S01]  /*7b70*/  PRMT R170, RZ, 0x7610, R170 ;  /* 0x00007610ffaa7816 */ /* 0x000fe200000000aa */
[----:B0-----:R-:W3:Y:S04]  /*7b80*/  LDL R251, [R1+0xf4] ;  /* 0x0000f40001fb7983 */ /* 0x001ee80000100800 */
[----:B------:R-:W1:Y:S02]  /*7b90*/  LDL R161, [R1+0x134] ;  /* 0x0001340001a17983 */ /* 0x000e640000100800 */
[----:B-1----:R-:W-:-:S05]  /*7ba0*/  IADD3 R160, P1, R3, R161, RZ ;  /* 0x000000a103a07210 */ /* 0x002fca0007f3e0ff */
[----:B--2---:R-:W-:Y:S02]  /*7bb0*/  IMAD.X R161, R12, 0x1, R5, P1 ;  /* 0x000000010ca17824 */ /* 0x004fe400008e0605 */
[----:B------:R-:W2:Y:S04]  /*7bc0*/  LDL R5, [R1+0xd4] ;  /* 0x0000d40001057983 */ /* 0x000ea80000100800 */
[----:B------:R0:W2:Y:S04]  /*7bd0*/  @!P0 LDG.E.U8 R163, desc[UR14][R160.64] ;  /* 0x0000000ea0a38981 */ /* 0x0000a8000c1e1100 */
[----:B------:R-:W0:Y:S04]  /*7be0*/  LDL R161, [R1+0x154] ;  /* 0x0001540001a17983 */ /* 0x000e280000100800 */
[----:B----4-:R1:W-:Y:S01]  /*7bf0*/  STL [R1+0x180], R2 ;  /* 0x0001800201007387 */ /* 0x0103e20000100800 */
[----:B0-----:R-:W-:-:S05]  /*7c00*/  IADD3 R160, P1, R3, R161, RZ ;  /* 0x000000a103a07210 */ /* 0x001fca0007f3e0ff */
[----:B------:R-:W-:Y:S02]  /*7c10*/  IMAD.X R161, R12, 0x1, R2, P1 ;  /* 0x000000010ca17824 */ /* 0x000fe400008e0602 */
[----:B-1----:R-:W4:Y:S04]  /*7c20*/  LDL R2, [R1+0x110] ;  /* 0x0001100001027983 */ /* 0x002f280000100800 */
[----:B------:R0:W2:Y:S04]  /*7c30*/  @!P0 LDG.E.U8 R170, desc[UR14][R160.64] ;  /* 0x0000000ea0aa8981 */ /* 0x0000a8000c1e1100 */
[----:B------:R-:W0:Y:S01]  /*7c40*/  LDL R161, [R1+0x114] ;  /* 0x0001140001a17983 */ /* 0x000e220000100800 */
[----:B------:R-:W-:-:S02]  /*7c50*/  PRMT R171, RZ, 0x7610, R171 ;  /* 0x00007610ffab7816 */ /* 0x000fc400000000ab */
[----:B------:R-:W-:Y:S02]  /*7c60*/  PRMT R172, RZ, 0x7610, R172 ;  /* 0x00007610ffac7816 */ /* 0x000fe400000000ac */
[----:B0-----:R-:W-:-:S05]  /*7c70*/  IADD3 R160, P1, R3, R161, RZ ;  /* 0x000000a103a07210 */ /* 0x001fca0007f3e0ff */
[C---:B----4-:R-:W-:Y:S01]  /*7c80*/  IMAD.X R161, R12.reuse, 0x1, R2, P1 ;  /* 0x000000010ca17824 */ /* 0x050fe200008e0602 */
[----:B------:R-:W-:Y:S01]  /*7c90*/  PRMT R173, RZ, 0x7610, R173 ;  /* 0x00007610ffad7816 */ /* 0x000fe200000000ad */
[----:B------:R-:W4:Y:S04]  /*7ca0*/  LDL R2, [R1+0x50] ;  /* 0x0000500001027983 */ /* 0x000f280000100800 */
[----:B------:R3:W4:Y:S02]  /*7cb0*/  @!P0 LDG.E.U8 R171, desc[UR14][R160.64] ;  /* 0x0000000ea0ab8981 */ /* 0x000724000c1e1100 */
[----:B---3--:R-:W-:Y:S02]  /*7cc0*/  IADD3 R160, P1, R3, R251, RZ ;  /* 0x000000fb03a07210 */ /* 0x008fe40007f3e0ff */
[----:B------:R-:W-:Y:S01]  /*7cd0*/  PRMT R174, RZ, 0x7610, R174 ;  /* 0x00007610ffae7816 */ /* 0x000fe200000000ae */
[----:B------:R-:W3:Y:S02]  /*7ce0*/  LDL R251, [R1+0x74] ;  /* 0x0000740001fb7983 */ /* 0x000ee40000100800 */
[----:B------:R-:W-:-:S02]  /*7cf0*/  IMAD.X R161, R12, 0x1, R6, P1 ;  /* 0x000000010ca17824 */ /* 0x000fc400008e0606 */
[----:B------:R-:W4:Y:S04]  /*7d00*/  LDL R6, [R1+0x70] ;  /* 0x0000700001067983 */ /* 0x000f280000100800 */
[----:B------:R2:W4:Y:S04]  /*7d10*/  @!P0 LDG.E.U8 R172, desc[UR14][R160.64] ;  /* 0x0000000ea0ac8981 */ /* 0x000528000c1e1100 */
[----:B------:R-:W3:Y:S01]  /*7d20*/  LDL R161, [R1+0xd0] ;  /* 0x0000d00001a17983 */ /* 0x000ee20000100800 */
[----:B--2---:R-:W-:-:S03]  /*7d30*/  IADD3 R160, P1, R3, R5, RZ ;  /* 0x0000000503a07210 */ /* 0x004fc60007f3e0ff */
[----:B------:R-:W2:Y:S02]  /*7d40*/  LDL R5, [R1+0x54] ;  /* 0x0000540001057983 */ /* 0x000ea40000100800 */
[----:B---3--:R-:W-:-:S05]  /*7d50*/  IMAD.X R161, R12, 0x1, R161, P1 ;  /* 0x000000010ca17824 */ /* 0x008fca00008e06a1 */
[----:B------:R0:W3:Y:S04]  /*7d60*/  @!P0 LDG.E.U8 R173, desc[UR14][R160.64] ;  /* 0x0000000ea0ad8981 */ /* 0x0000e8000c1e1100 */
[----:B------:R-:W0:Y:S02]  /*7d70*/  LDL R161, [R1+0xb4] ;  /* 0x0000b40001a17983 */ /* 0x000e240000100800 */
[----:B0-----:R-:W-:Y:S02]  /*7d80*/  IADD3 R160, P1, R3, R161, RZ ;  /* 0x000000a103a07210 */ /* 0x001fe40007f3e0ff */
[----:B------:R-:W4:Y:S03]  /*7d90*/  LDL R161, [R1+0xb0] ;  /* 0x0000b00001a17983 */ /* 0x000f260000100800 */
[----:B----4-:R-:W-:-:S05]  /*7da0*/  IMAD.X R161, R12, 0x1, R161, P1 ;  /* 0x000000010ca17824 */ /* 0x010fca00008e06a1 */
[----:B------:R0:W4:Y:S04]  /*7db0*/  @!P0 LDG.E.U8 R174, desc[UR14][R160.64] ;  /* 0x0000000ea0ae8981 */ /* 0x000128000c1e1100 */
[----:B------:R-:W0:Y:S02]  /*7dc0*/  LDL R161, [R1+0x94] ;  /* 0x0000940001a17983 */ /* 0x000e240000100800 */
[----:B0-----:R-:W-:Y:S02]  /*7dd0*/  IADD3 R160, P1, R3, R161, RZ ;  /* 0x000000a103a07210 */ /* 0x001fe40007f3e0ff */
[----:B------:R-:W2:Y:S01]  /*7de0*/  LDL R161, [R1+0x90] ;  /* 0x0000900001a17983 */ /* 0x000ea20000100800 */
[----:B------:R-:W-:Y:S02]  /*7df0*/  PRMT R175, RZ, 0x7610, R175 ;  /* 0x00007610ffaf7816 */ /* 0x000fe400000000af */
[----:B------:R-:W-:-:S02]  /*7e00*/  PRMT R176, RZ, 0x7610, R176 ;  /* 0x00007610ffb07816 */ /* 0x000fc400000000b0 */
[----:B------:R-:W-:Y:S02]  /*7e10*/  LOP3.LUT R153, R153, 0xffff, RZ, 0xc0, !PT ;  /* 0x0000ffff99997812 */ /* 0x000fe400078ec0ff */
[----:B------:R-:W-:-:S04]  /*7e20*/  LOP3.LUT R152, R152, 0xffff, RZ, 0xc0, !PT ;  /* 0x0000ffff98987812 */ /* 0x000fc800078ec0ff */
[----:B------:R-:W-:Y:S01]  /*7e30*/  PRMT R152, R152, 0x3340, R153 ;  /* 0x0000334098987816 */ /* 0x000fe20000000099 */
[----:B--2---:R-:W-:-:S05]  /*7e40*/  IMAD.X R161, R12, 0x1, R161, P1 ;  /* 0x000000010ca17824 */ /* 0x004fca00008e06a1 */
[----:B------:R0:W2:Y:S02]  /*7e50*/  @!P0 LDG.E.U8 R175, desc[UR14][R160.64] ;  /* 0x0000000ea0af8981 */ /* 0x0000a4000c1e1100 */
[----:B0-----:R-:W-:-:S05]  /*7e60*/  IADD3 R160, P1, R3, R251, RZ ;  /* 0x000000fb03a07210 */ /* 0x001fca0007f3e0ff */
[C---:B------:R-:W-:Y:S02]  /*7e70*/  IMAD.X R161, R12.reuse, 0x1, R6, P1 ;  /* 0x000000010ca17824 */ /* 0x040fe400008e0606 */
[----:B------:R-:W3:Y:S04]  /*7e80*/  LDL R6, [R1+0x30] ;  /* 0x0000300001067983 */ /* 0x000ee80000100800 */
[----:B------:R0:W2:Y:S02]  /*7e90*/  @!P0 LDG.E.U8 R176, desc[UR14][R160.64] ;  /* 0x0000000ea0b08981 */ /* 0x0000a4000c1e1100 */
[----:B0-----:R-:W-:Y:S02]  /*7ea0*/  IADD3 R160, P1, R3, R5, RZ ;  /* 0x0000000503a07210 */ /* 0x001fe40007f3e0ff */
[----:B------:R-:W4:Y:S03]  /*7eb0*/  LDL R5, [R1+0x168] ;  /* 0x0001680001057983 */ /* 0x000f260000100800 */
[----:B------:R-:W-:-:S02]  /*7ec0*/  IMAD.X R161, R12, 0x1, R2, P1 ;  /* 0x000000010ca17824 */ /* 0x000fc400008e0602 */
[----:B------:R-:W2:Y:S04]  /*7ed0*/  LDL R2, [R1+0x10] ;  /* 0x0000100001027983 */ /* 0x000ea80000100800 */
[----:B------:R-:W2:Y:S04]  /*7ee0*/  LDL.LU R251, [R1+0x14] ;  /* 0x0000140001fb7983 */ /* 0x000ea80000300800 */
[----:B------:R-:W3:Y:S01]  /*7ef0*/  LDL R153, [R1+0x34] ;  /* 0x0000340001997983 */ /* 0x000ee20000100800 */
        /* <DEDUP_REMOVED lines=23> */
[----:B------:R-:W-:Y:S02]  /*8070*/  PRMT R22, R17, 0x5410, R22 ;  /* 0x0000541011167816 */ /* 0x000fe40000000016 */
[----:B------:R-:W-:-:S05]  /*8080*/  PRMT R23, R157, 0x5410, R23 ;  /* 0x000054109d177816 */ /* 0x000fca0000000017 */
[----:B----4-:R0:W-:Y:S01]  /*8090*/  STS.128 [R5+UR12], R20 ;  /* 0x0000001405007988 */ /* 0x0101e20008000c0c */
[----:B---3--:R-:W-:-:S03]  /*80a0*/  IADD3 R18, P1, R3, R153, RZ ;  /* 0x0000009903127210 */ /* 0x008fc60007f3e0ff */
[----:B0-----:R-:W3:Y:S02]  /*80b0*/  LDL.LU R5, [R1+0x128] ;  /* 0x0001280001057983 */ /* 0x001ee40000300800 */
[----:B------:R-:W-:Y:S02]  /*80c0*/  IMAD.X R19, R12, 0x1, R6, P1 ;  /* 0x000000010c137824 */ /* 0x000fe400008e0606 */
[----:B------:R-:W4:Y:S01]  /*80d0*/  LDL R6, [R1+0x12c] ;  /* 0x00012c0001067983 */ /* 0x000f220000100800 */
[----:B--2---:R-:W-:Y:S02]  /*80e0*/  IADD3 R152, P1, R3, R251, RZ ;  /* 0x000000fb03987210 */ /* 0x004fe40007f3e0ff */
[----:B------:R-:W-:Y:S01]  /*80f0*/  SHF.R.S32.HI R23, RZ, 0x1f, R3 ;  /* 0x0000001fff177819 */ /* 0x000fe20000011403 */
[----:B------:R-:W2:Y:S04]  /*8100*/  LDL R22, [R1+0x14c] ;  /* 0x00014c0001167983 */ /* 0x000ea80000100800 */
[----:B------:R-:W-:Y:S01]  /*8110*/  IMAD.X R153, R23, 0x1, R2, P1 ;  /* 0x0000000117997824 */ /* 0x000fe200008e0602 */
[----:B------:R-:W-:Y:S01]  /*8120*/  PRMT R17, RZ, 0x7610, R17 ;  /* 0x00007610ff117816 */ /* 0x000fe20000000011 */
[----:B------:R-:W2:Y:S01]  /*8130*/  LDL R2, [R1+0x148] ;  /* 0x0001480001027983 */ /* 0x000ea20000100800 */
[----:B------:R-:W-:-:S02]  /*8140*/  PRMT R155, RZ, 0x7610, R155 ;  /* 0x00007610ff9b7816 */ /* 0x000fc4000000009b */
[----:B------:R-:W-:Y:S01]  /*8150*/  PRMT R154, RZ, 0x7610, R154 ;  /* 0x00007610ff9a7816 */ /* 0x000fe2000000009a */
[----:B------:R-:W2:Y:S04]  /*8160*/  LDL R12, [R1+0x10c] ;  /* 0x00010c00010c7983 */ /* 0x000ea80000100800 */
[----:B------:R0:W2:Y:S01]  /*8170*/  @!P0 LDG.E.U8 R17, desc[UR14][R18.64] ;  /* 0x0000000e12118981 */ /* 0x0000a2000c1e1100 */
[----:B------:R-:W-:-:S03]  /*8180*/  IADD3 R20, P1, R3, R242, RZ ;  /* 0x000000f203147210 */ /* 0x000fc60007f3e0ff */
[----:B------:R1:W2:Y:S01]  /*8190*/  @!P0 LDG.E.U8 R155, desc[UR14][R152.64] ;  /* 0x0000000e989b8981 */ /* 0x0002a2000c1e1100 */
[----:B0-----:R-:W-:-:S05]  /*81a0*/  IADD3 R18, P2, R3, R250, RZ ;  /* 0x000000fa03127210 */ /* 0x001fca0007f5e0ff */
[C---:B------:R-:W-:Y:S01]  /*81b0*/  IMAD.X R19, R23.reuse, 0x1, R249, P2 ;  /* 0x0000000117137824 */ /* 0x040fe200010e06f9 */
[----:B-1----:R-:W-:Y:S01]  /*81c0*/  PRMT R152, RZ, 0x7610, R152 ;  /* 0x00007610ff987816 */ /* 0x002fe20000000098 */
[----:B------:R-:W-:-:S03]  /*81d0*/  IMAD.X R21, R23, 0x1, R241, P1 ;  /* 0x0000000117157824 */ /* 0x000fc600008e06f1 */
[----:B------:R0:W2:Y:S01]  /*81e0*/  @!P0 LDG.E.U8 R154, desc[UR14][R18.64] ;  /* 0x0000000e129a8981 */ /* 0x0000a2000c1e1100 */
[----:B------:R-:W-:-:S03]  /*81f0*/  PRMT R153, RZ, 0x7610, R153 ;  /* 0x00007610ff997816 */ /* 0x000fc60000000099 */
[----:B------:R1:W2:Y:S01]  /*8200*/  @!P0 LDG.E.U8 R152, desc[UR14][R20.64] ;  /* 0x0000000e14988981 */ /* 0x0002a2000c1e1100 */
[----:B0-----:R-:W-:-:S05]  /*8210*/  IADD3 R18, P1, R3, R233, RZ ;  /* 0x000000e903127210 */ /* 0x001fca0007f3e0ff */
[----:B------:R-:W-:Y:S01]  /*8220*/  IMAD.X R19, R23, 0x1, R231, P1 ;  /* 0x0000000117137824 */ /* 0x000fe200008e06e7 */
[----:B-1----:R-:W-:-:S04]  /*8230*/  IADD3 R20, P1, R3, R219, RZ ;  /* 0x000000db03147210 */ /* 0x002fc80007f3e0ff */
[----:B------:R0:W2:Y:S01]  /*8240*/  @!P0 LDG.E.U8 R153, desc[UR14][R18.64] ;  /* 0x0000000e12998981 */ /* 0x0000a2000c1e1100 */
[----:B------:R-:W-:Y:S01]  /*8250*/  IMAD.X R21, R23, 0x1, R217, P1 ;  /* 0x0000000117157824 */ /* 0x000fe200008e06d9 */
[----:B------:R-:W-:Y:S02]  /*8260*/  PRMT R157, RZ, 0x7610, R157 ;  /* 0x00007610ff9d7816 */ /* 0x000fe4000000009d */
[----:B0-----:R-:W-:-:S05]  /*8270*/  IADD3 R18, P1, R3, R14, RZ ;  /* 0x0000000e03127210 */ /* 0x001fca0007f3e0ff */
[----:B------:R-:W-:-:S05]  /*8280*/  IMAD.X R19, R23, 0x1, R8, P1 ;  /* 0x0000000117137824 */ /* 0x000fca00008e0608 */
[----:B------:R4:W2:Y:S01]  /*8290*/  @!P0 LDG.E.U8 R157, desc[UR14][R18.64] ;  /* 0x0000000e129d8981 */ /* 0x0008a2000c1e1100 */
[----:B------:R-:W-:Y:S02]  /*82a0*/  PRMT R158, RZ, 0x7610, R158 ;  /* 0x00007610ff9e7816 */ /* 0x000fe4000000009e */
[----:B------:R-:W-:Y:S01]  /*82b0*/  PRMT R156, RZ, 0x7610, R156 ;  /* 0x00007610ff9c7816 */ /* 0x000fe2000000009c */
[----:B------:R0:W-:Y:S01]  /*82c0*/  STL [R1+0x1b0], R249 ;  /* 0x0001b0f901007387 */ /* 0x0001e20000100800 */
[----:B------:R-:W-:-:S04]  /*82d0*/  PRMT R159, RZ, 0x7610, R159 ;  /* 0x00007610ff9f7816 */ /* 0x000fc8000000009f */
[----:B------:R-:W2:Y:S04]  /*82e0*/  @!P0 LDG.E.U8 R156, desc[UR14][R20.64] ;  /* 0x0000000e149c8981 */ /* 0x000ea8000c1e1100 */
[----:B0-----:R-:W2:Y:S01]  /*82f0*/  LDL R249, [R1+0xec] ;  /* 0x0000ec0001f97983 */ /* 0x001ea20000100800 */
[----:B----4-:R-:W-:-:S03]  /*8300*/  IADD3 R18, P1, R3, R6, RZ ;  /* 0x0000000603127210 */ /* 0x010fc60007f3e0ff */
[----:B------:R-:W4:Y:S02]  /*8310*/  LDL R6, [R1+0xe8] ;  /* 0x0000e80001067983 */ /* 0x000f240000100800 */
[----:B---3--:R-:W-:-:S05]  /*8320*/  IMAD.X R19, R23, 0x1, R5, P1 ;  /* 0x0000000117137824 */ /* 0x008fca00008e0605 */
[----:B------:R2:W3:Y:S02]  /*8330*/  @!P0 LDG.E.U8 R158, desc[UR14][R18.64] ;  /* 0x0000000e129e8981 */ /* 0x0004e4000c1e1100 */
[----:B--2---:R-:W-:Y:S02]  /*8340*/  IADD3 R18, P1, R3, R22, RZ ;  /* 0x0000001603127210 */ /* 0x004fe40007f3e0ff */
[----:B------:R0:W-:Y:S03]  /*8350*/  STL [R1+0x184], R5 ;  /* 0x0001840501007387 */ /* 0x0001e60000100800 */
[----:B------:R-:W-:Y:S01]  /*8360*/  IMAD.X R19, R23, 0x1, R2, P1 ;  /* 0x0000000117137824 */ /* 0x000fe200008e0602 */
[----:B------:R-:W2:Y:S04]  /*8370*/  LDL R22, [R1+0xcc] ;  /* 0x0000cc0001167983 */ /* 0x000ea80000100800 */
[----:B------:R-:W3:Y:S04]  /*8380*/  LDL R21, [R1+0xc8] ;  /* 0x0000c80001157983 */ /* 0x000ee80000100800 */
[----:B------:R-:W3:Y:S04]  /*8390*/  LDL R20, [R1+0xac] ;  /* 0x0000ac0001147983 */ /* 0x000ee80000100800 */
[----:B0-----:R-:W3:Y:S04]  /*83a0*/  LDL.LU R5, [R1+0x144] ;  /* 0x0001440001057983 */ /* 0x001ee80000300800 */
[----:B------:R-:W3:Y:S04]  /*83b0*/  LDL.LU R2, [R1+0x120] ;  /* 0x0001200001027983 */ /* 0x000ee80000300800 */
[----:B------:R0:W3:Y:S04]  /*83c0*/  @!P0 LDG.E.U8 R159, desc[UR14][R18.64] ;  /* 0x0000000e129f8981 */ /* 0x0000e8000c1e1100 */
[----:B------:R-:W4:Y:S01]  /*83d0*/  LDL R19, [R1+0x108] ;  /* 0x0001080001137983 */ /* 0x000f220000100800 */
[----:B------:R-:W-:-:S02]  /*83e0*/  PRMT R177, RZ, 0x7610, R177 ;  /* 0x00007610ffb17816 */ /* 0x000fc400000000b1 */
[----:B0-----:R-:W-:Y:S02]  /*83f0*/  IADD3 R18, P1, R3, R12, RZ ;  /* 0x0000000c03127210 */ /* 0x001fe40007f3e0ff */
[----:B------:R-:W3:Y:S04]  /*8400*/  LDL R12, [R1+0xa8] ;  /* 0x0000a800010c7983 */ /* 0x000ee80000100800 */
[----:B------:R0:W3:Y:S02]  /*8410*/  @!P0 LDG.E.U8 R177, desc[UR14][R160.64] ;  /* 0x0000000ea0b18981 */ /* 0x0000e4000c1e1100 */
[----:B0-----:R-:W-:Y:S02]  /*8420*/  PRMT R160, RZ, 0x7610, R160 ;  /* 0x00007610ffa07816 */ /* 0x001fe400000000a0 */
[----:B------:R-:W-:Y:S01]  /*8430*/  PRMT R161, RZ, 0x7610, R161 ;  /* 0x00007610ffa17816 */ /* 0x000fe200000000a1 */
[----:B----4-:R-:W-:-:S05]  /*8440*/  IMAD.X R19, R23, 0x1, R19, P1 ;  /* 0x0000000117137824 */ /* 0x010fca00008e0613 */
[----:B------:R0:W4:Y:S02]  /*8450*/  @!P0 LDG.E.U8 R160, desc[UR14][R18.64] ;  /* 0x0000000e12a08981 */ /* 0x000124000c1e1100 */
[----:B0-----:R-:W-:Y:S02]  /*8460*/  IADD3 R18, P1, R3, R249, RZ ;  /* 0x000000f903127210 */ /* 0x001fe40007f3e0ff */
[----:B------:R-:W4:Y:S03]  /*8470*/  LDL R249, [R1+0x8c] ;  /* 0x00008c0001f97983 */ /* 0x000f260000100800 */
[----:B------:R-:W-:Y:S02]  /*8480*/  IMAD.X R19, R23, 0x1, R6, P1 ;  /* 0x0000000117137824 */ /* 0x000fe400008e0606 */
[----:B------:R-:W4:Y:S04]  /*8490*/  LDL R6, [R1+0x88] ;  /* 0x0000880001067983 */ /* 0x000f280000100800 */
[----:B------:R2:W4:Y:S01]  /*84a0*/  @!P0 LDG.E.U8 R161, desc[UR14][R18.64] ;  /* 0x0000000e12a18981 */ /* 0x000522000c1e1100 */
[----:B------:R-:W-:-:S02]  /*84b0*/  PRMT R178, RZ, 0x7610, R178 ;  /* 0x00007610ffb27816 */ /* 0x000fc400000000b2 */
[----:B--2---:R-:W-:Y:S02]  /*84c0*/  IADD3 R18, P1, R3, R22, RZ ;  /* 0x0000001603127210 */ /* 0x004fe40007f3e0ff */
[----:B------:R-:W-:Y:S01]  /*84d0*/  PRMT R179, RZ, 0x7610, R179 ;  /* 0x00007610ffb37816 */ /* 0x000fe200000000b3 */
[----:B------:R-:W2:Y:S02]  /*84e0*/  LDL R22, [R1+0x4c] ;  /* 0x00004c0001167983 */ /* 0x000ea40000100800 */
[----:B---3--:R-:W-:Y:S01]  /*84f0*/  IMAD.X R19, R23, 0x1, R21, P1 ;  /* 0x0000000117137824 */ /* 0x008fe200008e0615 */
[----:B------:R-:W-:Y:S01]  /*8500*/  PRMT R193, RZ, 0x7610, R193 ;  /* 0x00007610ffc17816 */ /* 0x000fe200000000c1 */
[----:B------:R-:W3:Y:S04]  /*8510*/  LDL R21, [R1+0x48] ;  /* 0x0000480001157983 */ /* 0x000ee80000100800 */
[----:B------:R0:W3:Y:S02]  /*8520*/  @!P0 LDG.E.U8 R178, desc[UR14][R18.64] ;  /* 0x0000000e12b28981 */ /* 0x0000e4000c1e1100 */
[----:B0-----:R-:W-:-:S02]  /*8530*/  IADD3 R18, P1, R3, R20, RZ ;  /* 0x0000001403127210 */ /* 0x001fc40007f3e0ff */
[----:B------:R-:W3:Y:S03]  /*8540*/  LDL R20, [R1+0x28] ;  /* 0x0000280001147983 */ /* 0x000ee60000100800 */
[----:B------:R-:W-:Y:S02]  /*8550*/  IMAD.X R19, R23, 0x1, R12, P1 ;  /* 0x0000000117137824 */ /* 0x000fe400008e060c */
[----:B------:R-:W3:Y:S04]  /*8560*/  LDL R12, [R1+0x2c] ;  /* 0x00002c00010c7983 */ /* 0x000ee80000100800 */
[----:B------:R4:W3:Y:S02]  /*8570*/  @!P0 LDG.E.U8 R179, desc[UR14][R18.64] ;  /* 0x0000000e12b38981 */ /* 0x0008e4000c1e1100 */
[----:B----4-:R-:W-:-:S02]  /*8580*/  IADD3 R18, P1, R3, R249, RZ ;  /* 0x000000f903127210 */ /* 0x010fc40007f3e0ff */
[----:B------:R-:W4:Y:S03]  /*8590*/  LDL.LU R249, [R1+0xc] ;  /* 0x00000c0001f97983 */ /* 0x000f260000300800 */
[----:B------:R-:W-:Y:S02]  /*85a0*/  IMAD.X R19, R23, 0x1, R6, P1 ;  /* 0x0000000117137824 */ /* 0x000fe400008e0606 */
[----:B------:R-:W4:Y:S04]  /*85b0*/  LDL R6, [R1+0x8] ;  /* 0x0000080001067983 */ /* 0x000f280000100800 */
[----:B------:R0:W4:Y:S04]  /*85c0*/  @!P0 LDG.E.U8 R193, desc[UR14][R18.64] ;  /* 0x0000000e12c18981 */ /* 0x000128000c1e1100 */
[----:B------:R-:W0:Y:S02]  /*85d0*/  LDL R19, [R1+0x6c] ;  /* 0x00006c0001137983 */ /* 0x000e240000100800 */
[----:B0-----:R-:W-:-:S02]  /*85e0*/  IADD3 R18, P1, R3, R19, RZ ;  /* 0x0000001303127210 */ /* 0x001fc40007f3e0ff */
[----:B------:R-:W2:Y:S01]  /*85f0*/  LDL R19, [R1+0x68] ;  /* 0x0000680001137983 */ /* 0x000ea20000100800 */
[----:B------:R-:W-:Y:S02]  /*8600*/  PRMT R194, RZ, 0x7610, R194 ;  /* 0x00007610ffc27816 */ /* 0x000fe400000000c2 */
[----:B------:R-:W-:Y:S02]  /*8610*/  PRMT R195, RZ, 0x7610, R195 ;  /* 0x00007610ffc37816 */ /* 0x000fe400000000c3 */
[----:B------:R-:W-:Y:S02]  /*8620*/  PRMT R196, RZ, 0x7610, R196 ;  /* 0x00007610ffc47816 */ /* 0x000fe400000000c4 */
[----:B------:R-:W-:Y:S02]  /*8630*/  PRMT R214, RZ, 0x7610, R214 ;  /* 0x00007610ffd67816 */ /* 0x000fe400000000d6 */
[----:B------:R-:W-:Y:S02]  /*8640*/  PRMT R216, RZ, 0x7610, R216 ;  /* 0x00007610ffd87816 */ /* 0x000fe400000000d8 */
[----:B------:R-:W-:Y:S01]  /*8650*/  PRMT R218, RZ, 0x7610, R218 ;  /* 0x00007610ffda7816 */ /* 0x000fe200000000da */
[----:B--2---:R-:W-:-:S05]  /*8660*/  IMAD.X R19, R23, 0x1, R19, P1 ;  /* 0x0000000117137824 */ /* 0x004fca00008e0613 */
[----:B------:R0:W2:Y:S02]  /*8670*/  @!P0 LDG.E.U8 R194, desc[UR14][R18.64] ;  /* 0x0000000e12c28981 */ /* 0x0000a4000c1e1100 */
[----:B0-----:R-:W-:-:S05]  /*8680*/  IADD3 R18, P1, R3, R22, RZ ;  /* 0x0000001603127210 */ /* 0x001fca0007f3e0ff */
[----:B---3--:R-:W-:-:S05]  /*8690*/  IMAD.X R19, R23, 0x1, R21, P1 ;  /* 0x0000000117137824 */ /* 0x008fca00008e0615 */
[----:B------:R0:W3:Y:S02]  /*86a0*/  @!P0 LDG.E.U8 R195, desc[UR14][R18.64] ;  /* 0x0000000e12c38981 */ /* 0x0000e4000c1e1100 */
[----:B0-----:R-:W-:Y:S02]  /*86b0*/  IADD3 R18, P1, R3, R12, RZ ;  /* 0x0000000c03127210 */ /* 0x001fe40007f3e0ff */
[----:B------:R-:W2:Y:S03]  /*86c0*/  LDL R12, [R1+0x124] ;  /* 0x00012400010c7983 */ /* 0x000ea60000100800 */
[----:B------:R-:W-:Y:S01]  /*86d0*/  IMAD.X R19, R23, 0x1, R20, P1 ;  /* 0x0000000117137824 */ /* 0x000fe200008e0614 */
[----:B------:R-:W-:Y:S01]  /*86e0*/  PRMT R220, RZ, 0x7610, R220 ;  /* 0x00007610ffdc7816 */ /* 0x000fe200000000dc */
[----:B------:R-:W3:Y:S04]  /*86f0*/  LDL R20, [R1+0x104] ;  /* 0x0001040001147983 */ /* 0x000ee80000100800 */
[----:B------:R4:W3:Y:S02]  /*8700*/  @!P0 LDG.E.U8 R196, desc[UR14][R18.64] ;  /* 0x0000000e12c48981 */ /* 0x0008e4000c1e1100 */
[----:B----4-:R-:W-:-:S05]  /*8710*/  IADD3 R18, P1, R3, R249, RZ ;  /* 0x000000f903127210 */ /* 0x010fca0007f3e0ff */
[----:B------:R-:W-:Y:S01]  /*8720*/  IMAD.X R19, R23, 0x1, R6, P1 ;  /* 0x0000000117137824 */ /* 0x000fe200008e0606 */
[----:B------:R-:W-:Y:S01]  /*8730*/  PRMT R222, RZ, 0x7610, R222 ;  /* 0x00007610ffde7816 */ /* 0x000fe200000000de */
[----:B------:R-:W4:Y:S04]  /*8740*/  LDL R6, [R1+0x140] ;  /* 0x0001400001067983 */ /* 0x000f280000100800 */
[----:B------:R0:W3:Y:S02]  /*8750*/  @!P0 LDG.E.U8 R214, desc[UR14][R18.64] ;  /* 0x0000000e12d68981 */ /* 0x0000e4000c1e1100 */
[----:B0-----:R-:W-:-:S05]  /*8760*/  IADD3 R18, P1, R3, R248, RZ ;  /* 0x000000f803127210 */ /* 0x001fca0007f3e0ff */
[----:B------:R-:W-:-:S05]  /*8770*/  IMAD.X R19, R23, 0x1, R247, P1 ;  /* 0x0000000117137824 */ /* 0x000fca00008e06f7 */
        /* <DEDUP_REMOVED lines=8> */
[----:B------:R-:W-:Y:S01]  /*8800*/  IMAD.X R19, R23, 0x1, R10, P1 ;  /* 0x0000000117137824 */ /* 0x000fe200008e060a */
[----:B------:R-:W-:Y:S04]  /*8810*/  STL [R1+0x1b4], R247 ;  /* 0x0001b4f701007387 */ /* 0x000fe80000100800 */
[----:B------:R2:W3:Y:S04]  /*8820*/  @!P0 LDG.E.U8 R222, desc[UR14][R18.64] ;  /* 0x0000000e12de8981 */ /* 0x0004e8000c1e1100 */
[----:B------:R-:W3:Y:S01]  /*8830*/  LDL R21, [R1+0xe4] ;  /* 0x0000e40001157983 */ /* 0x000ee20000100800 */
[----:B--2---:R-:W-:-:S03]  /*8840*/  IADD3 R18, P1, R3, R12, RZ ;  /* 0x0000000c03127210 */ /* 0x004fc60007f3e0ff */
[----:B------:R-:W2:Y:S02]  /*8850*/  LDL R12, [R1+0xc4] ;  /* 0x0000c400010c7983 */ /* 0x000ea40000100800 */
[----:B------:R-:W-:Y:S02]  /*8860*/  IMAD.X R19, R23, 0x1, R2, P1 ;  /* 0x0000000117137824 */ /* 0x000fe400008e0602 */
[----:B------:R0:W-:Y:S04]  /*8870*/  STL [R1+0x188], R2 ;  /* 0x0001880201007387 */ /* 0x0001e80000100800 */
[----:B0-----:R-:W2:Y:S01]  /*8880*/  LDL.LU R2, [R1+0x100] ;  /* 0x0001000001027983 */ /* 0x001ea20000300800 */
[----:B------:R-:W-:-:S06]  /*8890*/  PRMT R224, RZ, 0x7610, R224 ;  /* 0x00007610ffe07816 */ /* 0x000fcc00000000e0 */
[----:B------:R0:W2:Y:S01]  /*88a0*/  @!P0 LDG.E.U8 R224, desc[UR14][R18.64] ;  /* 0x0000000e12e08981 */ /* 0x0000a2000c1e1100 */
[----:B------:R-:W-:-:S03]  /*88b0*/  PRMT R226, RZ, 0x7610, R226 ;  /* 0x00007610ffe27816 */ /* 0x000fc600000000e2 */
[----:B------:R1:W-:Y:S01]  /*88c0*/  STL [R1+0x18c], R5 ;  /* 0x00018c0501007387 */ /* 0x0003e20000100800 */
[----:B0-----:R-:W-:-:S03]  /*88d0*/  IADD3 R18, P1, R3, R5, RZ ;  /* 0x0000000503127210 */ /* 0x001fc60007f3e0ff */
[----:B-1----:R-:W2:Y:S02]  /*88e0*/  LDL.LU R5, [R1+0xe0] ;  /* 0x0000e00001057983 */ /* 0x002ea40000300800 */
[----:B----4-:R-:W-:Y:S02]  /*88f0*/  IMAD.X R19, R23, 0x1, R6, P1 ;  /* 0x0000000117137824 */ /* 0x010fe400008e0606 */
[----:B------:R-:W4:Y:S04]  /*8900*/  LDL R6, [R1+0xa4] ;  /* 0x0000a40001067983 */ /* 0x000f280000100800 */
[----:B------:R3:W4:Y:S02]  /*8910*/  @!P0 LDG.E.U8 R226, desc[UR14][R18.64] ;  /* 0x0000000e12e28981 */ /* 0x000724000c1e1100 */
[----:B---3--:R-:W-:-:S02]  /*8920*/  IADD3 R18, P1, R3, R20, RZ ;  /* 0x0000001403127210 */ /* 0x008fc40007f3e0ff */
[----:B------:R-:W3:Y:S03]  /*8930*/  LDL R20, [R1+0x84] ;  /* 0x0000840001147983 */ /* 0x000ee60000100800 */
[----:B--2---:R-:W-:Y:S01]  /*8940*/  IMAD.X R19, R23, 0x1, R2, P1 ;  /* 0x0000000117137824 */ /* 0x004fe200008e0602 */
[----:B------:R0:W-:Y:S04]  /*8950*/  STL [R1+0x190], R2 ;  /* 0x0001900201007387 */ /* 0x0001e80000100800 */
[----:B0-----:R-:W2:Y:S01]  /*8960*/  LDL.LU R2, [R1+0xc0] ;  /* 0x0000c00001027983 */ /* 0x001ea20000300800 */
[----:B------:R-:W-:-:S06]  /*8970*/  PRMT R228, RZ, 0x7610, R228 ;  /* 0x00007610ffe47816 */ /* 0x000fcc00000000e4 */
[----:B------:R0:W3:Y:S01]  /*8980*/  @!P0 LDG.E.U8 R228, desc[UR14][R18.64] ;  /* 0x0000000e12e48981 */ /* 0x0000e2000c1e1100 */
[----:B------:R-:W-:-:S03]  /*8990*/  PRMT R230, RZ, 0x7610, R230 ;  /* 0x00007610ffe67816 */ /* 0x000fc600000000e6 */
[----:B------:R1:W-:Y:S01]  /*89a0*/  STL [R1+0x194], R5 ;  /* 0x0001940501007387 */ /* 0x0003e20000100800 */
[----:B0-----:R-:W-:-:S05]  /*89b0*/  IADD3 R18, P1, R3, R21, RZ ;  /* 0x0000001503127210 */ /* 0x001fca0007f3e0ff */
[----:B------:R-:W-:Y:S02]  /*89c0*/  IMAD.X R19, R23, 0x1, R5, P1 ;  /* 0x0000000117137824 */ /* 0x000fe400008e0605 */
[----:B-1----:R-:W3:Y:S04]  /*89d0*/  LDL.LU R5, [R1+0xa0] ;  /* 0x0000a00001057983 */ /* 0x002ee80000300800 */
[----:B------:R0:W3:Y:S02]  /*89e0*/  @!P0 LDG.E.U8 R230, desc[UR14][R18.64] ;  /* 0x0000000e12e68981 */ /* 0x0000e4000c1e1100 */
[----:B0-----:R-:W-:Y:S02]  /*89f0*/  IADD3 R18, P1, R3, R12, RZ ;  /* 0x0000000c03127210 */ /* 0x001fe40007f3e0ff */
[----:B------:R-:W3:Y:S03]  /*8a00*/  LDL R12, [R1+0x64] ;  /* 0x00006400010c7983 */ /* 0x000ee60000100800 */
[----:B--2---:R-:W-:Y:S01]  /*8a10*/  IMAD.X R19, R23, 0x1, R2, P1 ;  /* 0x0000000117137824 */ /* 0x004fe200008e0602 */
[----:B------:R0:W-:Y:S04]  /*8a20*/  STL [R1+0x198], R2 ;  /* 0x0001980201007387 */ /* 0x0001e80000100800 */
[----:B0-----:R-:W2:Y:S01]  /*8a30*/  LDL.LU R2, [R1+0x80] ;  /* 0x0000800001027983 */ /* 0x001ea20000300800 */
[----:B------:R-:W-:-:S06]  /*8a40*/  PRMT R232, RZ, 0x7610, R232 ;  /* 0x00007610ffe87816 */ /* 0x000fcc00000000e8 */
[----:B------:R4:W2:Y:S01]  /*8a50*/  @!P0 LDG.E.U8 R232, desc[UR14][R18.64] ;  /* 0x0000000e12e88981 */ /* 0x0008a2000c1e1100 */
[----:B------:R-:W-:Y:S02]  /*8a60*/  PRMT R234, RZ, 0x7610, R234 ;  /* 0x00007610ffea7816 */ /* 0x000fe400000000ea */
[----:B----4-:R-:W-:Y:S01]  /*8a70*/  IADD3 R18, P1, R3, R6, RZ ;  /* 0x0000000603127210 */ /* 0x010fe20007f3e0ff */
[----:B---3--:R0:W-:Y:S04]  /*8a80*/  STL [R1+0x19c], R5 ;  /* 0x00019c0501007387 */ /* 0x0081e80000100800 */
[----:B------:R-:W-:-:S05]  /*8a90*/  IMAD.X R19, R23, 0x1, R5, P1 ;  /* 0x0000000117137824 */ /* 0x000fca00008e0605 */
[----:B------:R1:W3:Y:S04]  /*8aa0*/  @!P0 LDG.E.U8 R234, desc[UR14][R18.64] ;  /* 0x0000000e12ea8981 */ /* 0x0002e8000c1e1100 */
[----:B0-----:R-:W4:Y:S04]  /*8ab0*/  LDL.LU R5, [R1+0x60] ;  /* 0x0000600001057983 */ /* 0x001f280000300800 */
[----:B------:R-:W3:Y:S01]  /*8ac0*/  LDL R21, [R1+0x44] ;  /* 0x0000440001157983 */ /* 0x000ee20000100800 */
[----:B-1----:R-:W-:-:S05]  /*8ad0*/  IADD3 R18, P1, R3, R20, RZ ;  /* 0x0000001403127210 */ /* 0x002fca0007f3e0ff */
[----:B--2---:R-:W-:Y:S01]  /*8ae0*/  IMAD.X R19, R23, 0x1, R2, P1 ;  /* 0x0000000117137824 */ /* 0x004fe200008e0602 */
[----:B------:R0:W-:Y:S04]  /*8af0*/  STL [R1+0x1a0], R2 ;  /* 0x0001a00201007387 */ /* 0x0001e80000100800 */
[----:B0-----:R-:W2:Y:S01]  /*8b00*/  LDL.LU R2, [R1+0x40] ;  /* 0x0000400001027983 */ /* 0x001ea20000300800 */
[----:B------:R-:W-:Y:S02]  /*8b10*/  LOP3.LUT R190, R190, 0xffff, RZ, 0xc0, !PT ;  /* 0x0000ffffbebe7812 */ /* 0x000fe400078ec0ff */
[----:B------:R-:W-:Y:S01]  /*8b20*/  LOP3.LUT R191, R191, 0xffff, RZ, 0xc0, !PT ;  /* 0x0000ffffbfbf7812 */ /* 0x000fe200078ec0ff */
[----:B------:R-:W2:Y:S03]  /*8b30*/  LDL R22, [R1+0x24] ;  /* 0x0000240001167983 */ /* 0x000ea60000100800 */
[----:B------:R-:W-:-:S02]  /*8b40*/  PRMT R6, R190, 0x3340, R191 ;  /* 0x00003340be067816 */ /* 0x000fc400000000bf */
[----:B------:R-:W-:-:S06]  /*8b50*/  PRMT R190, RZ, 0x7610, R190 ;  /* 0x00007610ffbe7816 */ /* 0x000fcc00000000be */
[----:B------:R0:W2:Y:S01]  /*8b60*/  @!P0 LDG.E.U8 R190, desc[UR14][R18.64] ;  /* 0x0000000e12be8981 */ /* 0x0000a2000c1e1100 */
[----:B------:R-:W-:-:S03]  /*8b70*/  PRMT R191, RZ, 0x7610, R191 ;  /* 0x00007610ffbf7816 */ /* 0x000fc600000000bf */
[----:B----4-:R1:W-:Y:S01]  /*8b80*/  STL [R1+0x1a4], R5 ;  /* 0x0001a40501007387 */ /* 0x0103e20000100800 */
[----:B0-----:R-:W-:-:S05]  /*8b90*/  IADD3 R18, P1, R3, R12, RZ ;  /* 0x0000000c03127210 */ /* 0x001fca0007f3e0ff */
[----:B------:R-:W-:Y:S02]  /*8ba0*/  IMAD.X R19, R23, 0x1, R5, P1 ;  /* 0x0000000117137824 */ /* 0x000fe400008e0605 */
[----:B-1----:R-:W4:Y:S04]  /*8bb0*/  LDL.LU R5, [R1+0x20] ;  /* 0x0000200001057983 */ /* 0x002f280000300800 */
[----:B------:R3:W4:Y:S04]  /*8bc0*/  @!P0 LDG.E.U8 R191, desc[UR14][R18.64] ;  /* 0x0000000e12bf8981 */ /* 0x000728000c1e1100 */
[----:B------:R-:W4:Y:S01]  /*8bd0*/  LDL.LU R247, [R1+0x4] ;  /* 0x0000040001f77983 */ /* 0x000f220000300800 */
[----:B---3--:R-:W-:-:S05]  /*8be0*/  IADD3 R18, P1, R3, R21, RZ ;  /* 0x0000001503127210 */ /* 0x008fca0007f3e0ff */
[----:B--2---:R-:W-:Y:S01]  /*8bf0*/  IMAD.X R19, R23, 0x1, R2, P1 ;  /* 0x0000000117137824 */ /* 0x004fe200008e0602 */
[----:B------:R0:W-:Y:S04]  /*8c00*/  STL [R1+0x1a8], R2 ;  /* 0x0001a80201007387 */ /* 0x0001e80000100800 */
[----:B0-----:R-:W2:Y:S01]  /*8c10*/  LDL.LU R2, [R1] ;  /* 0x0000000001027983 */ /* 0x001ea20000300800 */
[----:B------:R-:W-:Y:S02]  /*8c20*/  LOP3.LUT R197, R197, 0xffff, RZ, 0xc0, !PT ;  /* 0x0000ffffc5c57812 */ /* 0x000fe400078ec0ff */
[----:B------:R-:W-:-:S04]  /*8c30*/  LOP3.LUT R198, R198, 0xffff, RZ, 0xc0, !PT ;  /* 0x0000ffffc6c67812 */ /* 0x000fc800078ec0ff */
[----:B------:R-:W-:Y:S02]  /*8c40*/  PRMT R20, R197, 0x3340, R198 ;  /* 0x00003340c5147816 */ /* 0x000fe400000000c6 */
[----:B------:R-:W-:-:S06]  /*8c50*/  PRMT R197, RZ, 0x7610, R197 ;  /* 0x00007610ffc57816 */ /* 0x000fcc00000000c5 */
[----:B------:R0:W3:Y:S01]  /*8c60*/  @!P0 LDG.E.U8 R197, desc[UR14][R18.64] ;  /* 0x0000000e12c58981 */ /* 0x0000e2000c1e1100 */
[----:B------:R-:W-:Y:S02]  /*8c70*/  PRMT R198, RZ, 0x7610, R198 ;  /* 0x00007610ffc67816 */ /* 0x000fe400000000c6 */
[----:B0-----:R-:W-:-:S05]  /*8c80*/  IADD3 R18, P1, R3, R22, RZ ;  /* 0x0000001603127210 */ /* 0x001fca0007f3e0ff */
[----:B----4-:R-:W-:Y:S01]  /*8c90*/  IMAD.X R19, R23, 0x1, R5, P1 ;  /* 0x0000000117137824 */ /* 0x010fe200008e0605 */
[----:B------:R-:W-:Y:S02]  /*8ca0*/  LOP3.LUT R199, R199, 0xffff, RZ, 0xc0, !PT ;  /* 0x0000ffffc7c77812 */ /* 0x000fe400078ec0ff */
[----:B------:R-:W-:Y:S02]  /*8cb0*/  LOP3.LUT R200, R200, 0xffff, RZ, 0xc0, !PT ;  /* 0x0000ffffc8c87812 */ /* 0x000fe400078ec0ff */
[----:B------:R0:W4:Y:S02]  /*8cc0*/  @!P0 LDG.E.U8 R198, desc[UR14][R18.64] ;  /* 0x0000000e12c68981 */ /* 0x000124000c1e1100 */
[----:B------:R-:W-:Y:S02]  /*8cd0*/  PRMT R12, R199, 0x3340, R200 ;  /* 0x00003340c70c7816 */ /* 0x000fe400000000c8 */
[----:B------:R-:W-:Y:S02]  /*8ce0*/  PRMT R199, RZ, 0x7610, R199 ;  /* 0x00007610ffc77816 */ /* 0x000fe400000000c7 */
[----:B0-----:R-:W-:-:S02]  /*8cf0*/  IADD3 R18, P1, R3, R247, RZ ;  /* 0x000000f703127210 */ /* 0x001fc40007f3e0ff */
[----:B------:R-:W-:Y:S02]  /*8d00*/  LOP3.LUT R205, R205, 0xffff, RZ, 0xc0, !PT ;  /* 0x0000ffffcdcd7812 */ /* 0x000fe400078ec0ff */
[----:B------:R-:W-:-:S04]  /*8d10*/  LOP3.LUT R206, R206, 0xffff, RZ, 0xc0, !PT ;  /* 0x0000ffffcece7812 */ /* 0x000fc800078ec0ff */
[----:B------:R-:W-:Y:S02]  /*8d20*/  PRMT R22, R205, 0x3340, R206 ;  /* 0x00003340cd167816 */ /* 0x000fe400000000ce */
[----:B------:R-:W-:Y:S01]  /*8d30*/  SHF.R.S32.HI R206, RZ, 0x1f, R3 ;  /* 0x0000001fffce7819 */ /* 0x000fe20000011403 */
[----:B------:R-:W3:Y:S01]  /*8d40*/  LDL R205, [R1+0x164] ;  /* 0x0001640001cd7983 */ /* 0x000ee20000100800 */
[----:B------:R-:W-:Y:S02]  /*8d50*/  PRMT R200, RZ, 0x7610, R200 ;  /* 0x00007610ffc87816 */ /* 0x000fe400000000c8 */
[----:B------:R-:W-:Y:S02]  /*8d60*/  LOP3.LUT R201, R201, 0xffff, RZ, 0xc0, !PT ;  /* 0x0000ffffc9c97812 */ /* 0x000fe400078ec0ff */
[----:B------:R-:W-:-:S04]  /*8d70*/  LOP3.LUT R202, R202, 0xffff, RZ, 0xc0, !PT ;  /* 0x0000ffffcaca7812 */ /* 0x000fc800078ec0ff */
[--C-:B------:R-:W-:Y:S02]  /*8d80*/  PRMT R21, R201, 0x3340, R202.reuse ;  /* 0x00003340c9157816 */ /* 0x100fe400000000ca */
[----:B------:R-:W-:Y:S02]  /*8d90*/  PRMT R201, RZ, 0x7610, R201 ;  /* 0x00007610ffc97816 */ /* 0x000fe400000000c9 */
[----:B------:R-:W-:Y:S02]  /*8da0*/  PRMT R202, RZ, 0x7610, R202 ;  /* 0x00007610ffca7816 */ /* 0x000fe400000000ca */
[----:B------:R-:W-:Y:S02]  /*8db0*/  LOP3.LUT R203, R203, 0xffff, RZ, 0xc0, !PT ;  /* 0x0000ffffcbcb7812 */ /* 0x000fe400078ec0ff */
[----:B------:R-:W-:-:S04]  /*8dc0*/  LOP3.LUT R204, R204, 0xffff, RZ, 0xc0, !PT ;  /* 0x0000ffffcccc7812 */ /* 0x000fc800078ec0ff */
[----:B------:R-:W-:Y:S02]  /*8dd0*/  PRMT R204, R203, 0x3340, R204 ;  /* 0x00003340cbcc7816 */ /* 0x000fe400000000cc */
[----:B------:R-:W-:Y:S02]  /*8de0*/  PRMT R203, RZ, 0x7610, R203 ;  /* 0x00007610ffcb7816 */ /* 0x000fe400000000cb */
[----:B------:R-:W-:Y:S02]  /*8df0*/  PRMT R20, R6, 0x5410, R20 ;  /* 0x0000541006147816 */ /* 0x000fe40000000014 */
[----:B------:R-:W4:Y:S01]  /*8e00*/  LDL.LU R6, [R1+0x1bc] ;  /* 0x0001bc0001067983 */ /* 0x000f220000300800 */
[----:B--2---:R-:W-:-:S05]  /*8e10*/  IMAD.X R19, R23, 0x1, R2, P1 ;  /* 0x0000000117137824 */ /* 0x004fca00008e0602 */
[----:B------:R0:W2:Y:S02]  /*8e20*/  @!P0 LDG.E.U8 R199, desc[UR14][R18.64] ;  /* 0x0000000e12c78981 */ /* 0x0000a4000c1e1100 */
[----:B0-----:R-:W-:-:S05]  /*8e30*/  IADD3 R18, P1, R3, R246, RZ ;  /* 0x000000f603127210 */ /* 0x001fca0007f3e0ff */
[----:B------:R-:W-:-:S05]  /*8e40*/  IMAD.X R19, R206, 0x1, R245, P1 ;  /* 0x00000001ce137824 */ /* 0x000fca00008e06f5 */
        /* <DEDUP_REMOVED lines=9> */
[----:B------:R0:W2:Y:S01]  /*8ee0*/  @!P0 LDG.E.U8 R203, desc[UR14][R18.64] ;  /* 0x0000000e12cb8981 */ /* 0x0000a2000c1e1100 */
[----:B------:R-:W1:Y:S01]  /*8ef0*/  S2R R206, SR_TID.X ;  /* 0x0000000000ce7919 */ /* 0x000e620000002100 */
[----:B------:R-:W-:Y:S02]  /*8f00*/  LOP3.LUT R207, R207, 0xffff, RZ, 0xc0, !PT ;  /* 0x0000ffffcfcf7812 */ /* 0x000fe400078ec0ff */
[----:B------:R-:W-:Y:S02]  /*8f10*/  LOP3.LUT R208, R208, 0xffff, RZ, 0xc0, !PT ;  /* 0x0000ffffd0d07812 */ /* 0x000fe400078ec0ff */
[----:B------:R-:W-:Y:S02]  /*8f20*/  LOP3.LUT R209, R209, 0xffff, RZ, 0xc0, !PT ;  /* 0x0000ffffd1d17812 */ /* 0x000fe400078ec0ff */
[----:B------:R-:W-:Y:S02]  /*8f30*/  LOP3.LUT R210, R210, 0xffff, RZ, 0xc0, !PT ;  /* 0x0000ffffd2d27812 */ /* 0x000fe400078ec0ff */
[----:B------:R-:W-:-:S02]  /*8f40*/  PRMT R207, R207, 0x3340, R208 ;  /* 0x00003340cfcf7816 */ /* 0x000fc400000000d0 */
[----:B------:R-:W-:Y:S02]  /*8f50*/  PRMT R23, R209, 0x3340, R210 ;  /* 0x00003340d1177816 */ /* 0x000fe400000000d2 */
[----:B------:R-:W-:Y:S02]  /*8f60*/  PRMT R21, R12, 0x5410, R21 ;  /* 0x000054100c157816 */ /* 0x000fe40000000015 */
[----:B------:R-:W-:Y:S01]  /*8f70*/  PRMT R22, R204, 0x5410, R22 ;  /* 0x00005410cc167816 */ /* 0x000fe20000000016 */
[----:B0-----:R-:W-:Y:S01]  /*8f80*/  IMAD.U32 R19, RZ, RZ, UR12 ;  /* 0x0000000cff137e24 */ /* 0x001fe2000f8e00ff */
[----:B------:R-:W-:Y:S01]  /*8f90*/  PRMT R23, R207, 0x5410, R23 ;  /* 0x00005410cf177816 */ /* 0x000fe20000000017 */
[----:B------:R-:W-:Y:S01]  /*8fa0*/  UMOV UR5, 0x80000020 ;  /* 0x8000002000057882 */ /* 0x000fe20000000000 */
[----:B------:R-:W-:Y:S01]  /*8fb0*/  IADD3 R0, P4, R0, UR24, RZ ;  /* 0x0000001800007c10 */ /* 0x000fe2000ff9e0ff */
[----:B------:R-:W2:Y:S04]  /*8fc0*/  LDL.LU R12, [R1+0x1b8] ;  /* 0x0001b800010c7983 */ /* 0x000ea80000300800 */
[----:B---3--:R-:W-:Y:S01]  /*8fd0*/  STS.128 [R205+UR12], R20 ;  /* 0x00000014cd007988 */ /* 0x008fe20008000c0c */
[----:B-1----:R-:W-:-:S03]  /*8fe0*/  LOP3.LUT R206, R206, 0x7f, RZ, 0xc0, !PT ;  /* 0x0000007fcece7812 */ /* 0x002fc600078ec0ff */
[----:B------:R-:W3:Y:S04]  /*8ff0*/  LDL.LU R204, [R1+0x1c] ;  /* 0x00001c0001cc7983 */ /* 0x000ee80000300800 */
[----:B------:R-:W-:Y:S04]  /*9000*/  STS.U8 [R206+UR12+0x2000], R182 ;  /* 0x002000b6ce007988 */ /* 0x000fe8000800000c */
[----:B------:R-:W-:Y:S04]  /*9010*/  STS.U8 [R206+UR12+0x2200], R183 ;  /* 0x002200b7ce007988 */ /* 0x000fe8000800000c */
[----:B------:R-:W-:Y:S04]  /*9020*/  STS.U8 [R206+UR12+0x2400], R184 ;  /* 0x002400b8ce007988 */ /* 0x000fe8000800000c */
[----:B------:R-:W-:Y:S04]  /*9030*/  STS.U8 [R206+UR12+0x2600], R185 ;  /* 0x002600b9ce007988 */ /* 0x000fe8000800000c */
[----:B------:R-:W-:Y:S04]  /*9040*/  STS.U8 [R206+UR12+0x2800], R186 ;  /* 0x002800bace007988 */ /* 0x000fe8000800000c */
[----:B------:R-:W-:Y:S04]  /*9050*/  STS.U8 [R206+UR12+0x2a00], R187 ;  /* 0x002a00bbce007988 */ /* 0x000fe8000800000c */
[----:B------:R-:W-:Y:S04]  /*9060*/  STS.U8 [R206+UR12+0x2c00], R188 ;  /* 0x002c00bcce007988 */ /* 0x000fe8000800000c */
[----:B------:R-:W-:Y:S01]  /*9070*/  STS.U8 [R206+UR12+0x2e00], R189 ;  /* 0x002e00bdce007988 */ /* 0x000fe2000800000c */
[----:B------:R-:W-:-:S03]  /*9080*/  LOP3.LUT R18, R206, 0x10, RZ, 0x3c, !PT ;  /* 0x00000010ce127812 */ /* 0x000fc600078e3cff */
[----:B------:R-:W-:Y:S04]  /*9090*/  STS.U8 [R206+UR12+0x3000], R192 ;  /* 0x003000c0ce007988 */ /* 0x000fe8000800000c */
[----:B------:R-:W-:Y:S04]  /*90a0*/  STS.U8 [R206+UR12+0x3200], R168 ;  /* 0x003200a8ce007988 */ /* 0x000fe8000800000c */
[----:B------:R-:W-:Y:S04]  /*90b0*/  STS.U8 [R206+UR12+0x3400], R164 ;  /* 0x003400a4ce007988 */ /* 0x000fe8000800000c */
[----:B------:R-:W-:Y:S04]  /*90c0*/  STS.U8 [R206+UR12+0x3600], R165 ;  /* 0x003600a5ce007988 */ /* 0x000fe8000800000c */
[----:B------:R-:W-:Y:S04]  /*90d0*/  STS.U8 [R206+UR12+0x3800], R166 ;  /* 0x003800a6ce007988 */ /* 0x000fe8000800000c */
[----:B------:R-:W-:Y:S04]  /*90e0*/  STS.U8 [R206+UR12+0x3a00], R167 ;  /* 0x003a00a7ce007988 */ /* 0x000fe8000800000c */
[----:B------:R-:W-:Y:S04]  /*90f0*/  STS.U8 [R206+UR12+0x3c00], R169 ;  /* 0x003c00a9ce007988 */ /* 0x000fe8000800000c */
[----:B------:R-:W-:Y:S04]  /*9100*/  STS.U8 [R206+UR12+0x3e00], R162 ;  /* 0x003e00a2ce007988 */ /* 0x000fe8000800000c */
[----:B------:R0:W-:Y:S04]  /*9110*/  STS.U8 [R18+UR12+0x3280], R17 ;  /* 0x0032801112007988 */ /* 0x0001e8000800000c */
[----:B------:R-:W-:Y:S04]  /*9120*/  STS.U8 [R18+UR12+0x2280], R163 ;  /* 0x002280a312007988 */ /* 0x000fe8000800000c */
[----:B------:R-:W-:Y:S01]  /*9130*/  STS.U8 [R18+UR12+0x2080], R170 ;  /* 0x002080aa12007988 */ /* 0x000fe2000800000c */
[----:B0-----:R-:W-:-:S03]  /*9140*/  LOP3.LUT R17, R206, 0x20, RZ, 0x3c, !PT ;  /* 0x00000020ce117812 */ /* 0x001fc600078e3cff */
        /* <DEDUP_REMOVED lines=13> */
[----:B------:R-:W-:Y:S01]  /*9220*/  STS.U8 [R17+UR12+0x3b00], R180 ;  /* 0x003b00b411007988 */ /* 0x000fe2000800000c */
[----:B------:R-:W-:-:S02]  /*9230*/  SHF.R.U32.HI R19, RZ, 0x4, R19 ;  /* 0x00000004ff137819 */ /* 0x000fc40000011613 */
[----:B------:R-:W-:Y:S01]  /*9240*/  IADD3 R13, P6, R13, UR24, RZ ;  /* 0x000000180d0d7c10 */ /* 0x000fe2000ffde0ff */
[----:B------:R-:W3:Y:S01]  /*9250*/  LDL.LU R208, [R1+0x24] ;  /* 0x0000240001d07983 */ /* 0x000ee20000300800 */
[----:B0-----:R-:W-:-:S03]  /*9260*/  LOP3.LUT R18, R206, 0x30, RZ, 0x3c, !PT ;  /* 0x00000030ce127812 */ /* 0x001fc600078e3cff */
[----:B------:R-:W-:Y:S01]  /*9270*/  STS.U8 [R17+UR12+0x2300], R158 ;  /* 0x0023009e11007988 */ /* 0x000fe2000800000c */
[----:B------:R-:W0:Y:S03]  /*9280*/  LDC R206, c[0x0][0x238] ;  /* 0x00008e00ffce7b82 */ /* 0x000e260000000800 */
        /* <DEDUP_REMOVED lines=24> */
[----:B----4-:R-:W-:Y:S04]  /*9410*/  STS.U8 [R18+UR12+0x3380], R198 ;  /* 0x003380c612007988 */ /* 0x010fe8000800000c */
[----:B--2---:R-:W-:Y:S04]  /*9420*/  STS.U8 [R18+UR12+0x3580], R199 ;  /* 0x003580c712007988 */ /* 0x004fe8000800000c */
[----:B------:R-:W-:Y:S04]  /*9430*/  STS.U8 [R18+UR12+0x3780], R200 ;  /* 0x003780c812007988 */ /* 0x000fe8000800000c */
[----:B------:R-:W-:Y:S04]  /*9440*/  STS.U8 [R18+UR12+0x3980], R201 ;  /* 0x003980c912007988 */ /* 0x000fe8000800000c */
[----:B------:R-:W-:Y:S01]  /*9450*/  STS.U8 [R18+UR12+0x3b80], R202 ;  /* 0x003b80ca12007988 */ /* 0x000fe2000800000c */
[----:B------:R-:W-:-:S03]  /*9460*/  SGXT.U32 R19, R19, 0xe ;  /* 0x0000000e1313781a */ /* 0x000fc60000000000 */
[----:B------:R-:W2:Y:S04]  /*9470*/  LDL.LU R205, [R1+0x2c] ;  /* 0x00002c0001cd7983 */ /* 0x000ea80000300800 */
[----:B------:R-:W-:Y:S01]  /*9480*/  STS.U8 [R18+UR12+0x3d80], R203 ;  /* 0x003d80cb12007988 */ /* 0x000fe2000800000c */
[----:B------:R1:W-:Y:S06]  /*9490*/  MEMBAR.ALL.CTA ;  /* 0x0000000000007992 */ /* 0x0003ec0000008000 */
[----:B-1----:R-:W1:Y:S01]  /*94a0*/  FENCE.VIEW.ASYNC.S ;  /* 0x00000000000073c6 */ /* 0x002e620000000000 */
[----:B------:R-:W-:Y:S01]  /*94b0*/  R2UR UR4, R19 ;  /* 0x00000000130472ca */ /* 0x000fe200000e0000 */
[----:B0-----:R-:W-:-:S02]  /*94c0*/  IMAD.SHL.U32 R17, R206, 0x40, RZ ;  /* 0x00000040ce117824 */ /* 0x001fc400078e00ff */
[----:B------:R-:W4:Y:S01]  /*94d0*/  LDL.LU R182, [R1+0x34] ;  /* 0x0000340001b67983 */ /* 0x000f220000300800 */
[----:B-1----:R-:W-:Y:S02]  /*94e0*/  BAR.SYNC.DEFER_BLOCKING 0x0 ;  /* 0x0000000000007b1d */ /* 0x002fe40000010000 */
[----:B------:R-:W-:-:S04]  /*94f0*/  IADD3 R6, P0, R17, R6, RZ ;  /* 0x0000000611067210 */ /* 0x000fc80007f1e0ff */
[----:B------:R-:W-:Y:S02]  /*9500*/  LEA.HI.X.SX32 R11, R17, R11, 0x1, P0 ;  /* 0x0000000b110b7211 */ /* 0x000fe400000f0eff */
[----:B------:R-:W-:Y:S01]  /*9510*/  IADD3 R219, P0, R219, UR24, RZ ;  /* 0x00000018dbdb7c10 */ /* 0x000fe2000ff1e0ff */
[----:B------:R-:W2:Y:S04]  /*9520*/  LDL.LU R20, [R1+0x3c] ;  /* 0x00003c0001147983 */ /* 0x000ea80000300800 */
[----:B------:R-:W4:Y:S04]  /*9530*/  LDL.LU R206, [R1+0x8] ;  /* 0x0000080001ce7983 */ /* 0x000f280000300800 */
[----:B------:R-:W4:Y:S04]  /*9540*/  LDL.LU R19, [R1+0x44] ;  /* 0x0000440001137983 */ /* 0x000f280000300800 */
[----:B------:R-:W4:Y:S01]  /*9550*/  LDL.LU R21, [R1+0x10] ;  /* 0x0000100001157983 */ /* 0x000f220000300800 */
[----:B------:R-:W-:-:S03]  /*9560*/  WARPGROUP.ARRIVE ;  /* 0x00000000000079c5 */ /* 0x000fc60000000000 */
[----:B------:R-:W4:Y:S04]  /*9570*/  LDL.LU R22, [R1+0x4c] ;  /* 0x00004c0001167983 */ /* 0x000f280000300800 */
[----:B------:R-:W4:Y:S01]  /*9580*/  LDL.LU R23, [R1+0x18] ;  /* 0x0000180001177983 */ /* 0x000f220000300800 */
[----:B------:R-:W-:Y:S01]  /*9590*/  QGMMA.64x128x32.F32.E4M3.E4M3 R88, gdesc[UR4], R88 ;  /* 0x01e00000045879f3 */ /* 0x000fe20008700858 */
[----:B------:R-:W-:Y:S02]  /*95a0*/  USHF.R.S32.HI UR4, URZ, 0x1f, UR24 ;  /* 0x0000001f3f047899 */ /* 0x000fe40008011418 */
[----:B------:R-:W4:Y:S04]  /*95b0*/  LDL.LU R209, [R1+0x54] ;  /* 0x0000540001d17983 */ /* 0x000f280000300800 */
[----:B------:R-:W-:-:S02]  /*95c0*/  IADD3.X R16, R16, UR4, RZ, P4, !PT ;  /* 0x0000000410107c10 */ /* 0x000fc4000a7fe4ff */
[----:B------:R-:W-:Y:S02]  /*95d0*/  IADD3 R223, P4, R223, UR24, RZ ;  /* 0x00000018dfdf7c10 */ /* 0x000fe4000ff9e0ff */
[----:B------:R-:W-:Y:S02]  /*95e0*/  IADD3.X R217, R217, UR4, RZ, P0, !PT ;  /* 0x00000004d9d97c10 */ /* 0x000fe400087fe4ff */
[----:B------:R-:W-:Y:S02]  /*95f0*/  IADD3 R240, P0, R240, UR24, RZ ;  /* 0x00000018f0f07c10 */ /* 0x000fe4000ff1e0ff */
[----:B------:R-:W-:Y:S02]  /*9600*/  IADD3.X R10, R10, UR4, RZ, P6, !PT ;  /* 0x000000040a0a7c10 */ /* 0x000fe4000b7fe4ff */
[----:B------:R-:W-:Y:S02]  /*9610*/  IADD3 R227, P6, R227, UR24, RZ ;  /* 0x00000018e3e37c10 */ /* 0x000fe4000ffde0ff */
[----:B------:R-:W-:-:S02]  /*9620*/  IADD3.X R221, R221, UR4, RZ, P4, !PT ;  /* 0x00000004dddd7c10 */ /* 0x000fc4000a7fe4ff */
[----:B------:R-:W-:Y:S02]  /*9630*/  IADD3 R242, P4, R242, UR24, RZ ;  /* 0x00000018f2f27c10 */ /* 0x000fe4000ff9e0ff */
[----:B------:R-:W-:Y:S02]  /*9640*/  IADD3.X R239, R239, UR4, RZ, P0, !PT ;  /* 0x00000004efef7c10 */ /* 0x000fe400087fe4ff */
[----:B------:R-:W-:Y:S02]  /*9650*/  IADD3 R247, P0, R247, UR24, RZ ;  /* 0x00000018f7f77c10 */ /* 0x000fe4000ff1e0ff */
[----:B------:R-:W-:Y:S02]  /*9660*/  IADD3.X R225, R225, UR4, RZ, P6, !PT ;  /* 0x00000004e1e17c10 */ /* 0x000fe4000b7fe4ff */
[----:B------:R-:W-:Y:S02]  /*9670*/  IADD3 R244, P6, R244, UR24, RZ ;  /* 0x00000018f4f47c10 */ /* 0x000fe4000ffde0ff */
[----:B------:R-:W-:-:S02]  /*9680*/  IADD3.X R241, R241, UR4, RZ, P4, !PT ;  /* 0x00000004f1f17c10 */ /* 0x000fc4000a7fe4ff */
[----:B------:R-:W-:Y:S01]  /*9690*/  IADD3 R249, P4, R249, UR24, RZ ;  /* 0x00000018f9f97c10 */ /* 0x000fe2000ff9e0ff */
[----:B------:R0:W-:Y:S01]  /*96a0*/  STL [R1+0x4], R247 ;  /* 0x000004f701007387 */ /* 0x0001e20000100800 */
[----:B------:R-:W-:Y:S02]  /*96b0*/  IADD3.X R243, R243, UR4, RZ, P6, !PT ;  /* 0x00000004f3f37c10 */ /* 0x000fe4000b7fe4ff */
[----:B------:R-:W-:Y:S01]  /*96c0*/  IADD3 R251, P6, R251, UR24, RZ ;  /* 0x00000018fbfb7c10 */ /* 0x000fe2000ffde0ff */
[----:B0-----:R-:W4:Y:S04]  /*96d0*/  LDL.LU R247, [R1+0x1b4] ;  /* 0x0001b40001f77983 */ /* 0x001f280000300800 */
[----:B------:R0:W-:Y:S04]  /*96e0*/  STL [R1+0xc], R249 ;  /* 0x00000cf901007387 */ /* 0x0001e80000100800 */
[----:B0-----:R-:W4:Y:S04]  /*96f0*/  LDL.LU R249, [R1+0x1b0] ;  /* 0x0001b00001f97983 */ /* 0x001f280000300800 */
[----:B------:R0:W-:Y:S04]  /*9700*/  STL [R1+0x14], R251 ;  /* 0x000014fb01007387 */ /* 0x0001e80000100800 */
[----:B0-----:R-:W4:Y:S01]  /*9710*/  LDL.LU R251, [R1+0x1ac] ;  /* 0x0001ac0001fb7983 */ /* 0x001f220000300800 */
[----:B------:R-:W-:-:S02]  /*9720*/  IADD3 R14, P5, R14, UR24, RZ ;  /* 0x000000180e0e7c10 */ /* 0x000fc4000ffbe0ff */
[----:B------:R-:W-:Y:S01]  /*9730*/  IADD3 R15, P3, R15, UR24, RZ ;  /* 0x000000180f0f7c10 */ /* 0x000fe2000ff7e0ff */
[----:B------:R-:W4:Y:S01]  /*9740*/  LDL.LU R207, [R1+0x5c] ;  /* 0x00005c0001cf7983 */ /* 0x000f220000300800 */
[----:B------:R-:W-:Y:S02]  /*9750*/  IADD3 R212, P2, R212, UR24, RZ ;  /* 0x00000018d4d47c10 */ /* 0x000fe4000ff5e0ff */
[----:B------:R-:W-:Y:S01]  /*9760*/  IADD3.X R8, R8, UR4, RZ, P5, !PT ;  /* 0x0000000408087c10 */ /* 0x000fe2000affe4ff */
[----:B------:R-:W4:Y:S01]  /*9770*/  LDL.LU R210, [R1+0x28] ;  /* 0x0000280001d27983 */ /* 0x000f220000300800 */
[----:B------:R-:W-:Y:S02]  /*9780*/  IADD3 R9, P5, R9, UR24, RZ ;  /* 0x0000001809097c10 */ /* 0x000fe4000ffbe0ff */
[----:B------:R-:W-:Y:S02]  /*9790*/  IADD3.X R7, R7, UR4, RZ, P3, !PT ;  /* 0x0000000407077c10 */ /* 0x000fe40009ffe4ff */
[----:B------:R-:W-:-:S02]  /*97a0*/  IADD3 R233, P3, R233, UR24, RZ ;  /* 0x00000018e9e97c10 */ /* 0x000fc4000ff7e0ff */
        /* <DEDUP_REMOVED lines=10> */
[----:B------:R-:W-:Y:S01]  /*9850*/  IADD3 R250, P2, R250, UR24, RZ ;  /* 0x00000018fafa7c10 */ /* 0x000fe2000ff5e0ff */
[----:B------:R-:W-:Y:S01]  /*9860*/  UMOV UR18, UR6 ;  /* 0x0000000600127c82 */ /* 0x000fe20008000000 */
[----:B------:R-:W-:Y:S01]  /*9870*/  IADD3.X R245, R245, UR4, RZ, P5, !PT ;  /* 0x00000004f5f57c10 */ /* 0x000fe2000affe4ff */
[----:B------:R-:W-:Y:S01]  /*9880*/  UMOV UR19, UR7 ;  /* 0x0000000700137c82 */ /* 0x000fe20008000000 */
[----:B---3--:R-:W-:Y:S01]  /*9890*/  IADD3 R204, P5, R204, UR24, RZ ;  /* 0x00000018cccc7c10 */ /* 0x008fe2000ffbe0ff */
[----:B------:R-:W-:Y:S01]  /*98a0*/  QGMMA.64x128x32.F32.E4M3.E4M3 R88, gdesc[UR8], R88 ;  /* 0x01e00000085879f3 */ /* 0x000fe20008700858 */
[----:B------:R-:W-:-:S02]  /*98b0*/  IADD3.X R237, R237, UR4, RZ, P1, !PT ;  /* 0x00000004eded7c10 */ /* 0x000fc40008ffe4ff */
[----:B------:R-:W-:Y:S01]  /*98c0*/  IADD3 R252, P1, R252, UR24, RZ ;  /* 0x00000018fcfc7c10 */ /* 0x000fe2000ff3e0ff */
[----:B------:R-:W-:Y:S01]  /*98d0*/  STL [R1+0x1c], R204 ;  /* 0x00001ccc01007387 */ /* 0x000fe20000100800 */
[----:B------:R-:W-:-:S07]  /*98e0*/  IADD3.X R2, R2, UR4, RZ, P0, !PT ;  /* 0x0000000402027c10 */ /* 0x000fce00087fe4ff */
[----:B------:R-:W-:Y:S01]  /*98f0*/  QGMMA.64x128x32.F32.E4M3.E4M3 R24, gdesc[UR16], R24 ;  /* 0x01e00000101879f3 */ /* 0x000fe20008700818 */
[----:B--2---:R-:W-:Y:S02]  /*9900*/  IADD3 R20, P0, R20, UR24, RZ ;  /* 0x0000001814147c10 */ /* 0x004fe4000ff1e0ff */
[----:B----4-:R-:W-:Y:S02]  /*9910*/  IADD3.X R206, R206, UR4, RZ, P4, !PT ;  /* 0x00000004cece7c10 */ /* 0x010fe4000a7fe4ff */
[----:B------:R-:W-:Y:S02]  /*9920*/  IADD3 R19, P4, R19, UR24, RZ ;  /* 0x0000001813137c10 */ /* 0x000fe4000ff9e0ff */
[----:B------:R-:W-:Y:S02]  /*9930*/  IADD3.X R21, R21, UR4, RZ, P6, !PT ;  /* 0x0000000415157c10 */ /* 0x000fe4000b7fe4ff */
[----:B------:R-:W-:Y:S02]  /*9940*/  IADD3 R22, P6, R22, UR24, RZ ;  /* 0x0000001816167c10 */ /* 0x000fe4000ffde0ff */
[----:B------:R-:W-:-:S02]  /*9950*/  IADD3.X R23, R23, UR4, RZ, P5, !PT ;  /* 0x0000000417177c10 */ /* 0x000fc4000affe4ff */
[----:B------:R-:W-:Y:S02]  /*9960*/  IADD3 R209, P5, R209, UR24, RZ ;  /* 0x00000018d1d17c10 */ /* 0x000fe4000ffbe0ff */
[----:B------:R-:W-:Y:S02]  /*9970*/  IADD3.X R247, R247, UR4, RZ, P3, !PT ;  /* 0x00000004f7f77c10 */ /* 0x000fe40009ffe4ff */
[----:B------:R-:W-:-:S05]  /*9980*/  IADD3 R208, P3, R208, UR24, RZ ;  /* 0x00000018d0d07c10 */ /* 0x000fca000ff7e0ff */
[----:B------:R0:W-:Y:S01]  /*9990*/  STL [R1+0x24], R208 ;  /* 0x000024d001007387 */ /* 0x0001e20000100800 */
[----:B------:R-:W-:Y:S02]  /*99a0*/  IADD3.X R249, R249, UR4, RZ, P2, !PT ;  /* 0x00000004f9f97c10 */ /* 0x000fe400097fe4ff */
[----:B------:R-:W-:Y:S01]  /*99b0*/  IADD3 R205, P2, R205, UR24, RZ ;  /* 0x00000018cdcd7c10 */ /* 0x000fe2000ff5e0ff */
[----:B0-----:R-:W2:Y:S04]  /*99c0*/  LDL.LU R208, [R1+0x64] ;  /* 0x0000640001d07983 */ /* 0x001ea80000300800 */
[----:B------:R-:W3:Y:S04]  /*99d0*/  LDL.LU R204, [R1+0x30] ;  /* 0x0000300001cc7983 */ /* 0x000ee80000300800 */
[----:B------:R0:W-:Y:S01]  /*99e0*/  STL [R1+0x2c], R205 ;  /* 0x00002ccd01007387 */ /* 0x0001e20000100800 */
[----:B------:R-:W-:-:S02]  /*99f0*/  IADD3.X R251, R251, UR4, RZ, P1, !PT ;  /* 0x00000004fbfb7c10 */ /* 0x000fc40008ffe4ff */
[----:B------:R-:W-:Y:S01]  /*9a00*/  IADD3 R182, P1, R182, UR24, RZ ;  /* 0x00000018b6b67c10 */ /* 0x000fe2000ff3e0ff */
[----:B0-----:R-:W4:Y:S04]  /*9a10*/  LDL.LU R205, [R1+0x6c] ;  /* 0x00006c0001cd7983 */ /* 0x001f280000300800 */
[----:B------:R0:W-:Y:S01]  /*9a20*/  STL [R1], R2 ;  /* 0x0000000201007387 */ /* 0x0001e20000100800 */
[----:B------:R-:W-:-:S03]  /*9a30*/  IADD3.X R5, R5, UR4, RZ, P3, !PT ;  /* 0x0000000405057c10 */ /* 0x000fc60009ffe4ff */
[----:B0-----:R-:W4:Y:S04]  /*9a40*/  LDL.LU R2, [R1+0x1a8] ;  /* 0x0001a80001027983 */ /* 0x001f280000300800 */
[----:B------:R-:W-:Y:S04]  /*9a50*/  STL [R1+0x34], R182 ;  /* 0x000034b601007387 */ /* 0x000fe80000100800 */
[----:B------:R0:W-:Y:S04]  /*9a60*/  STL [R1+0x8], R206 ;  /* 0x000008ce01007387 */ /* 0x0001e80000100800 */
[----:B0-----:R-:W4:Y:S04]  /*9a70*/  LDL.LU R206, [R1+0x38] ;  /* 0x0000380001ce7983 */ /* 0x001f280000300800 */
[----:B------:R-:W-:Y:S04]  /*9a80*/  STL [R1+0x3c], R20 ;  /* 0x00003c1401007387 */ /* 0x000fe80000100800 */
[----:B------:R0:W-:Y:S04]  /*9a90*/  STL [R1+0x44], R19 ;  /* 0x0000441301007387 */ /* 0x0001e80000100800 */
[----:B0-----:R-:W4:Y:S04]  /*9aa0*/  LDL.LU R19, [R1+0x74] ;  /* 0x0000740001137983 */ /* 0x001f280000300800 */
[----:B------:R-:W-:Y:S04]  /*9ab0*/  STL [R1+0x10], R21 ;  /* 0x0000101501007387 */ /* 0x000fe80000100800 */
[----:B------:R-:W-:Y:S04]  /*9ac0*/  STL [R1+0x4c], R22 ;  /* 0x00004c1601007387 */ /* 0x000fe80000100800 */
[----:B------:R0:W-:Y:S04]  /*9ad0*/  STL [R1+0x20], R5 ;  /* 0x0000200501007387 */ /* 0x0001e80000100800 */
[----:B------:R-:W-:Y:S04]  /*9ae0*/  STL [R1+0x18], R23 ;  /* 0x0000181701007387 */ /* 0x000fe80000100800 */
[----:B0-----:R-:W4:Y:S04]  /*9af0*/  LDL.LU R5, [R1+0x1a4] ;  /* 0x0001a40001057983 */ /* 0x001f280000300800 */
[----:B------:R0:W-:Y:S04]  /*9b00*/  STL [R1+0x54], R209 ;  /* 0x000054d101007387 */ /* 0x0001e80000100800 */
[----:B------:R-:W4:Y:S04]  /*9b10*/  LDL.LU R164, [R1+0x7c] ;  /* 0x00007c0001a47983 */ /* 0x000f280000300800 */
[----:B------:R-:W4:Y:S04]  /*9b20*/  LDL.LU R168, [R1+0x48] ;  /* 0x0000480001a87983 */ /* 0x000f280000300800 */
[----:B------:R-:W4:Y:S04]  /*9b30*/  LDL.LU R192, [R1+0x84] ;  /* 0x0000840001c07983 */ /* 0x000f280000300800 */
[----:B------:R-:W4:Y:S04]  /*9b40*/  LDL.LU R189, [R1+0x50] ;  /* 0x0000500001bd7983 */ /* 0x000f280000300800 */
[----:B------:R-:W4:Y:S04]  /*9b50*/  LDL.LU R188, [R1+0x8c] ;  /* 0x00008c0001bc7983 */ /* 0x000f280000300800 */
[----:B------:R-:W4:Y:S04]  /*9b60*/  LDL.LU R187, [R1+0x58] ;  /* 0x0000580001bb7983 */ /* 0x000f280000300800 */
[----:B0-----:R-:W4:Y:S01]  /*9b70*/  LDL.LU R209, [R1+0x94] ;  /* 0x0000940001d17983 */ /* 0x001f220000300800 */
[----:B------:R-:W-:-:S02]  /*9b80*/  IADD3 R207, P3, R207, UR24, RZ ;  /* 0x00000018cfcf7c10 */ /* 0x000fc4000ff7e0ff */
[----:B------:R-:W-:Y:S01]  /*9b90*/  IADD3.X R210, R210, UR4, RZ, P2, !PT ;  /* 0x00000004d2d27c10 */ /* 0x000fe200097fe4ff */
[----:B------:R-:W4:Y:S04]  /*9ba0*/  LDL.LU R186, [R1+0x9c] ;  /* 0x00009c0001ba7983 */ /* 0x000f280000300800 */
[----:B------:R-:W4:Y:S04]  /*9bb0*/  LDL.LU R185, [R1+0x68] ;  /* 0x0000680001b97983 */ /* 0x000f280000300800 */
[----:B------:R-:W-:Y:S04]  /*9bc0*/  STL [R1+0x5c], R207 ;  /* 0x00005ccf01007387 */ /* 0x000fe80000100800 */
[----:B------:R-:W4:Y:S04]  /*9bd0*/  LDL.LU R184, [R1+0xa4] ;  /* 0x0000a40001b87983 */ /* 0x000f280000300800 */
[----:B------:R0:W-:Y:S04]  /*9be0*/  STL [R1+0x28], R210 ;  /* 0x000028d201007387 */ /* 0x0001e80000100800 */
[----:B------:R-:W4:Y:S04]  /*9bf0*/  LDL.LU R183, [R1+0x70] ;  /* 0x0000700001b77983 */ /* 0x000f280000300800 */
[----:B------:R-:W4:Y:S04]  /*9c00*/  LDL.LU R182, [R1+0xac] ;  /* 0x0000ac0001b67983 */ /* 0x000f280000300800 */
[----:B0-----:R-:W4:Y:S01]  /*9c10*/  LDL.LU R210, [R1+0x78] ;  /* 0x0000780001d27983 */ /* 0x001f220000300800 */
[----:B--2---:R-:W-:-:S02]  /*9c20*/  IADD3 R208, P2, R208, UR24, RZ ;  /* 0x00000018d0d07c10 */ /* 0x004fc4000ff5e0ff */
[----:B---3--:R-:W-:-:S03]  /*9c30*/  IADD3.X R204, R204, UR4, RZ, P1, !PT ;  /* 0x00000004cccc7c10 */ /* 0x008fc60008ffe4ff */
[----:B------:R0:W-:Y:S04]  /*9c40*/  STL [R1+0x64], R208 ;  /* 0x000064d001007387 */ /* 0x0001e80000100800 */
[----:B0-----:R-:W2:Y:S01]  /*9c50*/  LDL.LU R208, [R1+0xb4] ;  /* 0x0000b40001d07983 */ /* 0x001ea20000300800 */
[----:B----4-:R-:W-:-:S03]  /*9c60*/  IADD3 R205, P1, R205, UR24, RZ ;  /* 0x00000018cdcd7c10 */ /* 0x010fc6000ff3e0ff */
[----:B------:R-:W3:Y:S04]  /*9c70*/  LDL.LU R20, [R1+0xbc] ;  /* 0x0000bc0001147983 */ /* 0x000ee80000300800 */
[----:B------:R-:W4:Y:S04]  /*9c80*/  LDL.LU R21, [R1+0x88] ;  /* 0x0000880001157983 */ /* 0x000f280000300800 */
[----:B------:R-:W-:Y:S04]  /*9c90*/  STL [R1+0x30], R204 ;  /* 0x000030cc01007387 */ /* 0x000fe80000100800 */
[----:B------:R-:W3:Y:S01]  /*9ca0*/  LDL.LU R22, [R1+0xc4] ;  /* 0x0000c40001167983 */ /* 0x000ee20000300800 */
[----:B------:R-:W-:-:S03]  /*9cb0*/  IADD3.X R2, R2, UR4, RZ, P4, !PT ;  /* 0x0000000402027c10 */ /* 0x000fc6000a7fe4ff */
[----:B------:R0:W-:Y:S04]  /*9cc0*/  STL [R1+0x6c], R205 ;  /* 0x00006ccd01007387 */ /* 0x0001e80000100800 */
[----:B0-----:R-:W3:Y:S01]  /*9cd0*/  LDL.LU R205, [R1+0x90] ;  /* 0x0000900001cd7983 */ /* 0x001ee20000300800 */
[----:B------:R-:W-:-:S05]  /*9ce0*/  IADD3.X R206, R206, UR4, RZ, P0, !PT ;  /* 0x00000004cece7c10 */ /* 0x000fca00087fe4ff */
[----:B------:R0:W-:Y:S04]  /*9cf0*/  STL [R1+0x38], R206 ;  /* 0x000038ce01007387 */ /* 0x0001e80000100800 */
[----:B0-----:R-:W3:Y:S01]  /*9d00*/  LDL.LU R206, [R1+0xcc] ;  /* 0x0000cc0001ce7983 */ /* 0x001ee20000300800 */
[----:B------:R-:W-:-:S03]  /*9d10*/  IADD3 R19, P0, R19, UR24, RZ ;  /* 0x0000001813137c10 */ /* 0x000fc6000ff1e0ff */
[----:B------:R-:W3:Y:S04]  /*9d20*/  LDL.LU R23, [R1+0x98] ;  /* 0x0000980001177983 */ /* 0x000ee80000300800 */
[----:B------:R-:W3:Y:S04]  /*9d30*/  LDL.LU R207, [R1+0xd4] ;  /* 0x0000d40001cf7983 */ /* 0x000ee80000300800 */
[----:B------:R-:W-:Y:S04]  /*9d40*/  STL [R1+0x74], R19 ;  /* 0x0000741301007387 */ /* 0x000fe80000100800 */
[----:B------:R0:W-:Y:S04]  /*9d50*/  STL [R1+0x40], R2 ;  /* 0x0000400201007387 */ /* 0x0001e80000100800 */
[----:B0-----:R-:W3:Y:S04]  /*9d60*/  LDL.LU R2, [R1+0x1a0] ;  /* 0x0001a00001027983 */ /* 0x001ee80000300800 */
[----:B------:R-:W3:Y:S01]  /*9d70*/  LDL.LU R204, [R1+0xdc] ;  /* 0x0000dc0001cc7983 */ /* 0x000ee20000300800 */
[----:B------:R-:W-:-:S03]  /*9d80*/  IADD3 R164, P4, R164, UR24, RZ ;  /* 0x00000018a4a47c10 */ /* 0x000fc6000ff9e0ff */
[----:B------:R-:W3:Y:S01]  /*9d90*/  LDL.LU R19, [R1+0xa8] ;  /* 0x0000a80001137983 */ /* 0x000ee20000300800 */
[----:B------:R-:W-:-:S03]  /*9da0*/  IADD3.X R168, R168, UR4, RZ, P6, !PT ;  /* 0x00000004a8a87c10 */ /* 0x000fc6000b7fe4ff */
[----:B------:R-:W-:Y:S01]  /*9db0*/  STL [R1+0x7c], R164 ;  /* 0x00007ca401007387 */ /* 0x000fe20000100800 */
[----:B------:R-:W-:-:S03]  /*9dc0*/  IADD3 R192, P6, R192, UR24, RZ ;  /* 0x00000018c0c07c10 */ /* 0x000fc6000ffde0ff */
[----:B------:R-:W-:Y:S01]  /*9dd0*/  STL [R1+0x48], R168 ;  /* 0x000048a801007387 */ /* 0x000fe20000100800 */
[----:B------:R-:W-:-:S03]  /*9de0*/  IADD3.X R189, R189, UR4, RZ, P5, !PT ;  /* 0x00000004bdbd7c10 */ /* 0x000fc6000affe4ff */
[----:B------:R-:W-:Y:S01]  /*9df0*/  STL [R1+0x84], R192 ;  /* 0x000084c001007387 */ /* 0x000fe20000100800 */
[----:B------:R-:W-:Y:S02]  /*9e00*/  IADD3 R188, P5, R188, UR24, RZ ;  /* 0x00000018bcbc7c10 */ /* 0x000fe4000ffbe0ff */
[----:B------:R-:W-:Y:S02]  /*9e10*/  IADD3.X R187, R187, UR4, RZ, P3, !PT ;  /* 0x00000004bbbb7c10 */ /* 0x000fe40009ffe4ff */
[----:B------:R-:W-:Y:S01]  /*9e20*/  IADD3 R209, P3, R209, UR24, RZ ;  /* 0x00000018d1d17c10 */ /* 0x000fe2000ff7e0ff */
[----:B------:R-:W-:Y:S01]  /*9e30*/  STL [R1+0x50], R189 ;  /* 0x000050bd01007387 */ /* 0x000fe20000100800 */
[----:B------:R-:W-:-:S03]  /*9e40*/  IADD3.X R5, R5, UR4, RZ, P2, !PT ;  /* 0x0000000405057c10 */ /* 0x000fc600097fe4ff */
[----:B------:R0:W-:Y:S04]  /*9e50*/  STL [R1+0x94], R209 ;  /* 0x000094d101007387 */ /* 0x0001e80000100800 */
[----:B------:R-:W-:Y:S04]  /*9e60*/  STL [R1+0x8c], R188 ;  /* 0x00008cbc01007387 */ /* 0x000fe80000100800 */
[----:B0-----:R-:W3:Y:S04]  /*9e70*/  LDL.LU R209, [R1+0xe4] ;  /* 0x0000e40001d17983 */ /* 0x001ee80000300800 */
[----:B------:R-:W-:Y:S04]  /*9e80*/  STL [R1+0x58], R187 ;  /* 0x000058bb01007387 */ /* 0x000fe80000100800 */
[----:B------:R0:W-:Y:S04]  /*9e90*/  STL [R1+0x60], R5 ;  /* 0x0000600501007387 */ /* 0x0001e80000100800 */
[----:B0-----:R-:W3:Y:S01]  /*9ea0*/  LDL.LU R5, [R1+0x19c] ;  /* 0x00019c0001057983 */ /* 0x001ee20000300800 */
[----:B------:R-:W-:-:S02]  /*9eb0*/  IADD3 R186, P2, R186, UR24, RZ ;  /* 0x00000018baba7c10 */ /* 0x000fc4000ff5e0ff */
[----:B------:R-:W-:Y:S02]  /*9ec0*/  IADD3.X R185, R185, UR4, RZ, P1, !PT ;  /* 0x00000004b9b97c10 */ /* 0x000fe40008ffe4ff */
[----:B------:R-:W-:Y:S02]  /*9ed0*/  IADD3 R184, P1, R184, UR24, RZ ;  /* 0x00000018b8b87c10 */ /* 0x000fe4000ff3e0ff */
[----:B------:R-:W-:Y:S01]  /*9ee0*/  IADD3.X R210, R210, UR4, RZ, P4, !PT ;  /* 0x00000004d2d27c10 */ /* 0x000fe2000a7fe4ff */
[----:B------:R-:W-:Y:S01]  /*9ef0*/  STL [R1+0x9c], R186 ;  /* 0x00009cba01007387 */ /* 0x000fe20000100800 */
[----:B------:R-:W-:Y:S02]  /*9f00*/  IADD3.X R183, R183, UR4, RZ, P0, !PT ;  /* 0x00000004b7b77c10 */ /* 0x000fe400087fe4ff */
[----:B------:R-:W-:Y:S01]  /*9f10*/  IADD3 R182, P0, R182, UR24, RZ ;  /* 0x00000018b6b67c10 */ /* 0x000fe2000ff1e0ff */
[----:B------:R-:W-:Y:S04]  /*9f20*/  STL [R1+0x68], R185 ;  /* 0x000068b901007387 */ /* 0x000fe80000100800 */
[----:B------:R-:W-:Y:S04]  /*9f30*/  STL [R1+0xa4], R184 ;  /* 0x0000a4b801007387 */ /* 0x000fe80000100800 */
[----:B------:R0:W-:Y:S04]  /*9f40*/  STL [R1+0x78], R210 ;  /* 0x000078d201007387 */ /* 0x0001e80000100800 */
[----:B------:R-:W-:Y:S04]  /*9f50*/  STL [R1+0x70], R183 ;  /* 0x000070b701007387 */ /* 0x000fe80000100800 */
[----:B0-----:R-:W3:Y:S04]  /*9f60*/  LDL.LU R210, [R1+0xb0] ;  /* 0x0000b00001d27983 */ /* 0x001ee80000300800 */
[----:B------:R-:W-:Y:S01]  /*9f70*/  STL [R1+0xac], R182 ;  /* 0x0000acb601007387 */ /* 0x000fe20000100800 */
[----:B--2---:R-:W-:-:S02]  /*9f80*/  IADD3 R208, P4, R208, UR24, RZ ;  /* 0x00000018d0d07c10 */ /* 0x004fc4000ff9e0ff */
[----:B----4-:R-:W-:Y:S02]  /*9f90*/  IADD3.X R21, R21, UR4, RZ, P5, !PT ;  /* 0x0000000415157c10 */ /* 0x010fe4000affe4ff */
[----:B---3--:R-:W-:Y:S02]  /*9fa0*/  IADD3 R22, P5, R22, UR24, RZ ;  /* 0x0000001816167c10 */ /* 0x008fe4000ffbe0ff */
[----:B------:R-:W-:Y:S02]  /*9fb0*/  IADD3.X R205, R205, UR4, RZ, P3, !PT ;  /* 0x00000004cdcd7c10 */ /* 0x000fe40009ffe4ff */
[----:B------:R-:W-:Y:S02]  /*9fc0*/  IADD3 R206, P3, R206, UR24, RZ ;  /* 0x00000018cece7c10 */ /* 0x000fe4000ff7e0ff */
[----:B------:R-:W-:Y:S02]  /*9fd0*/  IADD3.X R23, R23, UR4, RZ, P2, !PT ;  /* 0x0000000417177c10 */ /* 0x000fe400097fe4ff */
[----:B------:R-:W-:-:S02]  /*9fe0*/  IADD3 R207, P2, R207, UR24, RZ ;  /* 0x00000018cfcf7c10 */ /* 0x000fc4000ff5e0ff */
[----:B------:R-:W-:Y:S02]  /*9ff0*/  IADD3.X R2, R2, UR4, RZ, P6, !PT ;  /* 0x0000000402027c10 */ /* 0x000fe4000b7fe4ff */
[----:B------:R-:W-:-:S03]  /*a000*/  IADD3 R20, P6, R20, UR24, RZ ;  /* 0x0000001814147c10 */ /* 0x000fc6000ffde0ff */
[----:B------:R0:W-:Y:S04]  /*a010*/  STL [R1+0x80], R2 ;  /* 0x0000800201007387 */ /* 0x0001e80000100800 */
[----:B0-----:R-:W2:Y:S04]  /*a020*/  LDL.LU R2, [R1+0x198] ;  /* 0x0001980001027983 */ /* 0x001ea80000300800 */
[----:B------:R0:W-:Y:S04]  /*a030*/  STL [R1+0xb4], R208 ;  /* 0x0000b4d001007387 */ /* 0x0001e80000100800 */
[----:B0-----:R-:W3:Y:S04]  /*a040*/  LDL.LU R208, [R1+0xec] ;  /* 0x0000ec0001d07983 */ /* 0x001ee80000300800 */
[----:B------:R-:W-:Y:S04]  /*a050*/  STL [R1+0xbc], R20 ;  /* 0x0000bc1401007387 */ /* 0x000fe80000100800 */
[----:B------:R0:W-:Y:S04]  /*a060*/  STL [R1+0x90], R205 ;  /* 0x000090cd01007387 */ /* 0x0001e80000100800 */
[----:B------:R-:W-:Y:S04]  /*a070*/  STL [R1+0x88], R21 ;  /* 0x0000881501007387 */ /* 0x000fe80000100800 */
[----:B0-----:R-:W4:Y:S04]  /*a080*/  LDL.LU R205, [R1+0xb8] ;  /* 0x0000b80001cd7983 */ /* 0x001f280000300800 */
[----:B------:R-:W-:Y:S04]  /*a090*/  STL [R1+0xc4], R22 ;  /* 0x0000c41601007387 */ /* 0x000fe80000100800 */
[----:B------:R0:W-:Y:S01]  /*a0a0*/  STL [R1+0xcc], R206 ;  /* 0x0000ccce01007387 */ /* 0x0001e20000100800 */
[----:B------:R-:W-:-:S02]  /*a0b0*/  IADD3.X R19, R19, UR4, RZ, P0, !PT ;  /* 0x0000000413137c10 */ /* 0x000fc400087fe4ff */
[----:B------:R-:W-:Y:S01]  /*a0c0*/  IADD3.X R5, R5, UR4, RZ, P1, !PT ;  /* 0x0000000405057c10 */ /* 0x000fe20008ffe4ff */
[----:B0-----:R-:W4:Y:S01]  /*a0d0*/  LDL.LU R206, [R1+0xf4] ;  /* 0x0000f40001ce7983 */ /* 0x001f220000300800 */
[----:B------:R-:W-:-:S03]  /*a0e0*/  IADD3 R204, P1, R204, UR24, RZ ;  /* 0x00000018cccc7c10 */ /* 0x000fc6000ff3e0ff */
[----:B------:R0:W-:Y:S04]  /*a0f0*/  STL [R1+0xa0], R5 ;  /* 0x0000a00501007387 */ /* 0x0001e80000100800 */
[----:B------:R1:W-:Y:S04]  /*a100*/  STL [R1+0x98], R23 ;  /* 0x0000981701007387 */ /* 0x0003e80000100800 */
[----:B0-----:R-:W4:Y:S04]  /*a110*/  LDL.LU R5, [R1+0x194] ;  /* 0x0001940001057983 */ /* 0x001f280000300800 */
[----:B------:R0:W-:Y:S04]  /*a120*/  STL [R1+0xd4], R207 ;  /* 0x0000d4cf01007387 */ /* 0x0001e80000100800 */
[----:B------:R-:W4:Y:S04]  /*a130*/  LDL.LU R166, [R1+0xfc] ;  /* 0x0000fc0001a67983 */ /* 0x000f280000300800 */
[----:B------:R-:W4:Y:S04]  /*a140*/  LDL.LU R165, [R1+0xc8] ;  /* 0x0000c80001a57983 */ /* 0x000f280000300800 */
[----:B------:R0:W-:Y:S04]  /*a150*/  STL [R1+0xdc], R204 ;  /* 0x0000dccc01007387 */ /* 0x0001e80000100800 */
[----:B------:R-:W4:Y:S04]  /*a160*/  LDL.LU R164, [R1+0x104] ;  /* 0x0001040001a47983 */ /* 0x000f280000300800 */
[----:B------:R3:W-:Y:S04]  /*a170*/  STL [R1+0xa8], R19 ;  /* 0x0000a81301007387 */ /* 0x0007e80000100800 */
[----:B------:R-:W4:Y:S04]  /*a180*/  LDL.LU R168, [R1+0xd0] ;  /* 0x0000d00001a87983 */ /* 0x000f280000300800 */
[----:B------:R-:W4:Y:S04]  /*a190*/  LDL.LU R192, [R1+0x10c] ;  /* 0x00010c0001c07983 */ /* 0x000f280000300800 */
[----:B------:R-:W4:Y:S01]  /*a1a0*/  LDL.LU R189, [R1+0xd8] ;  /* 0x0000d80001bd7983 */ /* 0x000f220000300800 */
[----:B------:R-:W-:-:S03]  /*a1b0*/  IADD3 R209, P0, R209, UR24, RZ ;  /* 0x00000018d1d17c10 */ /* 0x000fc6000ff1e0ff */
[----:B------:R-:W4:Y:S04]  /*a1c0*/  LDL.LU R188, [R1+0x114] ;  /* 0x0001140001bc7983 */ /* 0x000f280000300800 */
[----:B------:R-:W4:Y:S04]  /*a1d0*/  LDL.LU R187, [R1+0x11c] ;  /* 0x00011c0001bb7983 */ /* 0x000f280000300800 */
[----:B------:R-:W4:Y:S01]  /*a1e0*/  LDL.LU R186, [R1+0xe8] ;  /* 0x0000e80001ba7983 */ /* 0x000f220000300800 */
[----:B------:R-:W-:-:S03]  /*a1f0*/  IADD3.X R210, R210, UR4, RZ, P4, !PT ;  /* 0x00000004d2d27c10 */ /* 0x000fc6000a7fe4ff */
[----:B------:R-:W4:Y:S04]  /*a200*/  LDL.LU R185, [R1+0x124] ;  /* 0x0001240001b97983 */ /* 0x000f280000300800 */
[----:B------:R3:W-:Y:S04]  /*a210*/  STL [R1+0xe4], R209 ;  /* 0x0000e4d101007387 */ /* 0x0007e80000100800 */
[----:B------:R-:W4:Y:S04]  /*a220*/  LDL.LU R184, [R1+0xf0] ;  /* 0x0000f00001b87983 */ /* 0x000f280000300800 */
[----:B------:R-:W4:Y:S04]  /*a230*/  LDL.LU R183, [R1+0x12c] ;  /* 0x00012c0001b77983 */ /* 0x000f280000300800 */
[----:B------:R-:W4:Y:S04]  /*a240*/  LDL.LU R182, [R1+0xf8] ;  /* 0x0000f80001b67983 */ /* 0x000f280000300800 */
[----:B------:R-:W4:Y:S04]  /*a250*/  LDL.LU R20, [R1+0x134] ;  /* 0x0001340001147983 */ /* 0x000f280000300800 */
[----:B------:R-:W4:Y:S04]  /*a260*/  LDL.LU R21, [R1+0x13c] ;  /* 0x00013c0001157983 */ /* 0x000f280000300800 */
[----:B------:R-:W4:Y:S04]  /*a270*/  LDL.LU R22, [R1+0x108] ;  /* 0x0001080001167983 */ /* 0x000f280000300800 */
[----:B------:R-:W-:Y:S04]  /*a280*/  STL [R1+0xb0], R210 ;  /* 0x0000b0d201007387 */ /* 0x000fe80000100800 */
[----:B-1----:R-:W4:Y:S04]  /*a290*/  LDL.LU R23, [R1+0x110] ;  /* 0x0001100001177983 */ /* 0x002f280000300800 */
[----:B0-----:R-:W4:Y:S04]  /*a2a0*/  LDL.LU R207, [R1+0x14c] ;  /* 0x00014c0001cf7983 */ /* 0x001f280000300800 */
[----:B------:R-:W4:Y:S01]  /*a2b0*/  LDL.LU R204, [R1+0x118] ;  /* 0x0001180001cc7983 */ /* 0x000f220000300800 */
[----:B--2---:R-:W-:-:S02]  /*a2c0*/  IADD3.X R2, R2, UR4, RZ, P5, !PT ;  /* 0x0000000402027c10 */ /* 0x004fc4000affe4ff */
[----:B---3--:R-:W-:-:S05]  /*a2d0*/  IADD3 R208, P4, R208, UR24, RZ ;  /* 0x00000018d0d07c10 */ /* 0x008fca000ff9e0ff */
[----:B------:R-:W-:Y:S04]  /*a2e0*/  STL [R1+0xec], R208 ;  /* 0x0000ecd001007387 */ /* 0x000fe80000100800 */
[----:B------:R-:W2:Y:S04]  /*a2f0*/  LDL.LU R19, [R1+0x154] ;  /* 0x0001540001137983 */ /* 0x000ea80000300800 */
[----:B------:R-:W3:Y:S01]  /*a300*/  LDL.LU R209, [R1+0x15c] ;  /* 0x00015c0001d17983 */ /* 0x000ee20000300800 */
[----:B----4-:R-:W-:-:S05]  /*a310*/  IADD3.X R205, R205, UR4, RZ, P6, !PT ;  /* 0x00000004cdcd7c10 */ /* 0x010fca000b7fe4ff */
[----:B------:R-:W-:Y:S04]  /*a320*/  STL [R1+0xb8], R205 ;  /* 0x0000b8cd01007387 */ /* 0x000fe80000100800 */
[----:B------:R0:W-:Y:S01]  /*a330*/  STL [R1+0xc0], R2 ;  /* 0x0000c00201007387 */ /* 0x0001e20000100800 */
[----:B------:R-:W-:-:S03]  /*a340*/  IADD3 R206, P6, R206, UR24, RZ ;  /* 0x00000018cece7c10 */ /* 0x000fc6000ffde0ff */
[----:B0-----:R-:W4:Y:S04]  /*a350*/  LDL.LU R2, [R1+0x190] ;  /* 0x0001900001027983 */ /* 0x001f280000300800 */
[----:B------:R0:W-:Y:S04]  /*a360*/  STL [R1+0xf4], R206 ;  /* 0x0000f4ce01007387 */ /* 0x0001e80000100800 */
[----:B------:R-:W3:Y:S04]  /*a370*/  LDL.LU R210, [R1+0x130] ;  /* 0x0001300001d27983 */ /* 0x000ee80000300800 */
[----:B------:R-:W3:Y:S01]  /*a380*/  LDL.LU R208, [R1+0x138] ;  /* 0x0001380001d07983 */ /* 0x000ee20000300800 */
[----:B------:R-:W-:-:S03]  /*a390*/  IADD3.X R5, R5, UR4, RZ, P0, !PT ;  /* 0x0000000405057c10 */ /* 0x000fc600087fe4ff */
[----:B------:R-:W3:Y:S04]  /*a3a0*/  LDL.LU R205, [R1+0x140] ;  /* 0x0001400001cd7983 */ /* 0x000ee80000300800 */
[----:B0-----:R-:W3:Y:S01]  /*a3b0*/  LDL.LU R206, [R1+0x148] ;  /* 0x0001480001ce7983 */ /* 0x001ee20000300800 */
[----:B------:R-:W-:Y:S02]  /*a3c0*/  IADD3 R166, P5, R166, UR24, RZ ;  /* 0x00000018a6a67c10 */ /* 0x000fe4000ffbe0ff */
[----:B------:R-:W-:-:S03]  /*a3d0*/  IADD3.X R165, R165, UR4, RZ, P3, !PT ;  /* 0x00000004a5a57c10 */ /* 0x000fc60009ffe4ff */
[----:B------:R-:W-:Y:S01]  /*a3e0*/  STL [R1+0xfc], R166 ;  /* 0x0000fca601007387 */ /* 0x000fe20000100800 */
[----:B------:R-:W-:-:S03]  /*a3f0*/  IADD3 R164, P3, R164, UR24, RZ ;  /* 0x00000018a4a47c10 */ /* 0x000fc6000ff7e0ff */
[----:B------:R-:W-:Y:S01]  /*a400*/  STL [R1+0xc8], R165 ;  /* 0x0000c8a501007387 */ /* 0x000fe20000100800 */
[----:B------:R-:W-:-:S03]  /*a410*/  IADD3.X R168, R168, UR4, RZ, P2, !PT ;  /* 0x00000004a8a87c10 */ /* 0x000fc600097fe4ff */
[----:B------:R-:W-:Y:S01]  /*a420*/  STL [R1+0x104], R164 ;  /* 0x000104a401007387 */ /* 0x000fe20000100800 */
[----:B------:R-:W-:-:S03]  /*a430*/  IADD3 R192, P2, R192, UR24, RZ ;  /* 0x00000018c0c07c10 */ /* 0x000fc6000ff5e0ff */
[----:B------:R-:W-:Y:S01]  /*a440*/  STL [R1+0xd0], R168 ;  /* 0x0000d0a801007387 */ /* 0x000fe20000100800 */
[----:B------:R-:W-:-:S03]  /*a450*/  IADD3.X R189, R189, UR4, RZ, P1, !PT ;  /* 0x00000004bdbd7c10 */ /* 0x000fc60008ffe4ff */
[----:B------:R-:W-:Y:S04]  /*a460*/  STL [R1+0x10c], R192 ;  /* 0x00010cc001007387 */ /* 0x000fe80000100800 */
[----:B------:R0:W-:Y:S04]  /*a470*/  STL [R1+0xe0], R5 ;  /* 0x0000e00501007387 */ /* 0x0001e80000100800 */
[----:B------:R-:W-:Y:S04]  /*a480*/  STL [R1+0xd8], R189 ;  /* 0x0000d8bd01007387 */ /* 0x000fe80000100800 */
[----:B0-----:R-:W2:Y:S01]  /*a490*/  LDL.LU R5, [R1+0x18c] ;  /* 0x00018c0001057983 */ /* 0x001ea20000300800 */
[----:B------:R-:W-:-:S02]  /*a4a0*/  IADD3 R188, P1, R188, UR24, RZ ;  /* 0x00000018bcbc7c10 */ /* 0x000fc4000ff3e0ff */
[----:B------:R-:W-:Y:S02]  /*a4b0*/  IADD3 R187, P0, R187, UR24, RZ ;  /* 0x00000018bbbb7c10 */ /* 0x000fe4000ff1e0ff */
[----:B------:R-:W-:Y:S02]  /*a4c0*/  IADD3.X R186, R186, UR4, RZ, P4, !PT ;  /* 0x00000004baba7c10 */ /* 0x000fe4000a7fe4ff */
[----:B------:R-:W-:Y:S01]  /*a4d0*/  IADD3 R185, P4, R185, UR24, RZ ;  /* 0x00000018b9b97c10 */ /* 0x000fe2000ff9e0ff */
[----:B------:R-:W-:Y:S01]  /*a4e0*/  STL [R1+0x114], R188 ;  /* 0x000114bc01007387 */ /* 0x000fe20000100800 */
[----:B------:R-:W-:-:S03]  /*a4f0*/  IADD3.X R184, R184, UR4, RZ, P6, !PT ;  /* 0x00000004b8b87c10 */ /* 0x000fc6000b7fe4ff */
[----:B------:R-:W-:Y:S01]  /*a500*/  STL [R1+0x11c], R187 ;  /* 0x00011cbb01007387 */ /* 0x000fe20000100800 */
[----:B------:R-:W-:-:S03]  /*a510*/  IADD3 R183, P6, R183, UR24, RZ ;  /* 0x00000018b7b77c10 */ /* 0x000fc6000ffde0ff */
[----:B------:R-:W-:Y:S01]  /*a520*/  STL [R1+0xe8], R186 ;  /* 0x0000e8ba01007387 */ /* 0x000fe20000100800 */
[----:B------:R-:W-:-:S03]  /*a530*/  IADD3.X R182, R182, UR4, RZ, P5, !PT ;  /* 0x00000004b6b67c10 */ /* 0x000fc6000affe4ff */
[----:B------:R-:W-:Y:S01]  /*a540*/  STL [R1+0x124], R185 ;  /* 0x000124b901007387 */ /* 0x000fe20000100800 */
[----:B------:R-:W-:-:S03]  /*a550*/  IADD3 R20, P5, R20, UR24, RZ ;  /* 0x0000001814147c10 */ /* 0x000fc6000ffbe0ff */
[----:B------:R-:W-:Y:S04]  /*a560*/  STL [R1+0xf0], R184 ;  /* 0x0000f0b801007387 */ /* 0x000fe80000100800 */
[----:B------:R-:W-:Y:S01]  /*a570*/  STL [R1+0x12c], R183 ;  /* 0x00012cb701007387 */ /* 0x000fe20000100800 */
[----:B------:R-:W-:Y:S02]  /*a580*/  IADD3.X R22, R22, UR4, RZ, P2, !PT ;  /* 0x0000000416167c10 */ /* 0x000fe400097fe4ff */
[----:B----4-:R-:W-:Y:S02]  /*a590*/  IADD3.X R2, R2, UR4, RZ, P3, !PT ;  /* 0x0000000402027c10 */ /* 0x010fe40009ffe4ff */
[----:B------:R-:W-:-:S03]  /*a5a0*/  IADD3 R21, P3, R21, UR24, RZ ;  /* 0x0000001815157c10 */ /* 0x000fc6000ff7e0ff */
[----:B------:R0:W-:Y:S04]  /*a5b0*/  STL [R1+0x100], R2 ;  /* 0x0001000201007387 */ /* 0x0001e80000100800 */
[----:B------:R-:W-:Y:S04]  /*a5c0*/  STL [R1+0xf8], R182 ;  /* 0x0000f8b601007387 */ /* 0x000fe80000100800 */
[----:B0-----:R-:W4:Y:S04]  /*a5d0*/  LDL.LU R2, [R1+0x188] ;  /* 0x0001880001027983 */ /* 0x001f280000300800 */
[----:B------:R-:W-:Y:S01]  /*a5e0*/  STL [R1+0x134], R20 ;  /* 0x0001341401007387 */ /* 0x000fe20000100800 */
[----:B--2---:R-:W-:-:S05]  /*a5f0*/  IADD3 R5, P2, R5, UR24, RZ ;  /* 0x0000001805057c10 */ /* 0x004fca000ff5e0ff */
[----:B------:R0:W-:Y:S04]  /*a600*/  STL [R1+0x144], R5 ;  /* 0x0001440501007387 */ /* 0x0001e80000100800 */
[----:B------:R-:W-:Y:S04]  /*a610*/  STL [R1+0x13c], R21 ;  /* 0x00013c1501007387 */ /* 0x000fe80000100800 */
[----:B0-----:R-:W2:Y:S01]  /*a620*/  LDL.LU R5, [R1+0x184] ;  /* 0x0001840001057983 */ /* 0x001ea20000300800 */
[----:B------:R-:W-:Y:S02]  /*a630*/  IADD3.X R23, R23, UR4, RZ, P1, !PT ;  /* 0x0000000417177c10 */ /* 0x000fe40008ffe4ff */
[----:B------:R-:W-:Y:S01]  /*a640*/  IADD3 R207, P1, R207, UR24, RZ ;  /* 0x00000018cfcf7c10 */ /* 0x000fe2000ff3e0ff */
[----:B------:R-:W-:Y:S01]  /*a650*/  STL [R1+0x108], R22 ;  /* 0x0001081601007387 */ /* 0x000fe20000100800 */
[----:B------:R-:W-:-:S02]  /*a660*/  IADD3.X R204, R204, UR4, RZ, P0, !PT ;  /* 0x00000004cccc7c10 */ /* 0x000fc400087fe4ff */
[----:B------:R-:W-:Y:S01]  /*a670*/  IADD3 R19, P0, R19, UR24, RZ ;  /* 0x0000001813137c10 */ /* 0x000fe2000ff1e0ff */
[----:B------:R-:W-:Y:S04]  /*a680*/  STL [R1+0x110], R23 ;  /* 0x0001101701007387 */ /* 0x000fe80000100800 */
[----:B------:R-:W-:Y:S01]  /*a690*/  STL [R1+0x14c], R207 ;  /* 0x00014ccf01007387 */ /* 0x000fe20000100800 */
[----:B----4-:R-:W-:-:S05]  /*a6a0*/  IADD3.X R2, R2, UR4, RZ, P4, !PT ;  /* 0x0000000402027c10 */ /* 0x010fca000a7fe4ff */
[----:B------:R0:W-:Y:S04]  /*a6b0*/  STL [R1+0x120], R2 ;  /* 0x0001200201007387 */ /* 0x0001e80000100800 */
[----:B------:R-:W-:Y:S04]  /*a6c0*/  STL [R1+0x118], R204 ;  /* 0x000118cc01007387 */ /* 0x000fe80000100800 */
[----:B0-----:R-:W4:Y:S04]  /*a6d0*/  LDL.LU R2, [R1+0x180] ;  /* 0x0001800001027983 */ /* 0x001f280000300800 */
[----:B------:R-:W-:Y:S01]  /*a6e0*/  STL [R1+0x154], R19 ;  /* 0x0001541301007387 */ /* 0x000fe20000100800 */
[----:B--2---:R-:W-:-:S05]  /*a6f0*/  IADD3.X R5, R5, UR4, RZ, P6, !PT ;  /* 0x0000000405057c10 */ /* 0x004fca000b7fe4ff */
[----:B------:R0:W-:Y:S04]  /*a700*/  STL [R1+0x128], R5 ;  /* 0x0001280501007387 */ /* 0x0001e80000100800 */
[----:B0-----:R-:W2:Y:S01]  /*a710*/  LDL.LU R5, [R1+0x17c] ;  /* 0x00017c0001057983 */ /* 0x001ea20000300800 */
[----:B------:R-:W-:Y:S01]  /*a720*/  UMOV UR22, UR10 ;  /* 0x0000000a00167c82 */ /* 0x000fe20008000000 */
[----:B------:R-:W-:Y:S02]  /*a730*/  UMOV UR23, UR11 ;  /* 0x0000000b00177c82 */ /* 0x000fe40008000000 */
[----:B------:R-:W-:Y:S01]  /*a740*/  QGMMA.64x128x32.F32.E4M3.E4M3 R24, gdesc[UR20], R24, gsb0 ;  /* 0x01e00000141879f3 */ /* 0x000fe20008000818 */
[----:B---3--:R-:W-:Y:S02]  /*a750*/  IADD3 R209, P4, R209, UR24, RZ ;  /* 0x00000018d1d17c10 */ /* 0x008fe4000ff9e0ff */
[----:B------:R-:W-:-:S02]  /*a760*/  IADD3.X R210, R210, UR4, RZ, P5, !PT ;  /* 0x00000004d2d27c10 */ /* 0x000fc4000affe4ff */
[----:B------:R-:W-:Y:S01]  /*a770*/  IADD3.X R208, R208, UR4, RZ, P3, !PT ;  /* 0x00000004d0d07c10 */ /* 0x000fe20009ffe4ff */
[----:B------:R-:W-:Y:S01]  /*a780*/  STL [R1+0x15c], R209 ;  /* 0x00015cd101007387 */ /* 0x000fe20000100800 */
[----:B------:R-:W-:Y:S02]  /*a790*/  IADD3.X R205, R205, UR4, RZ, P2, !PT ;  /* 0x00000004cdcd7c10 */ /* 0x000fe400097fe4ff */
[----:B------:R-:W-:Y:S01]  /*a7a0*/  IADD3.X R206, R206, UR4, RZ, P1, !PT ;  /* 0x00000004cece7c10 */ /* 0x000fe20008ffe4ff */
[----:B------:R-:W-:Y:S04]  /*a7b0*/  STL [R1+0x130], R210 ;  /* 0x000130d201007387 */ /* 0x000fe80000100800 */
[----:B------:R-:W-:Y:S01]  /*a7c0*/  STL [R1+0x138], R208 ;  /* 0x000138d001007387 */ /* 0x000fe20000100800 */
[----:B------:R-:W-:-:S05]  /*a7d0*/  VIADD R12, R12, 0xffffffff ;  /* 0xffffffff0c0c7836 */ /* 0x000fca0000000000 */
[----:B------:R-:W-:Y:S01]  /*a7e0*/  ISETP.NE.U32.AND P6, PT, R12, RZ, PT ;  /* 0x000000ff0c00720c */ /* 0x000fe20003fc5070 */
[----:B------:R-:W-:Y:S01]  /*a7f0*/  VIADD R4, R4, 0xffffffc0 ;  /* 0xffffffc004047836 */ /* 0x000fe20000000000 */
[----:B------:R-:W-:Y:S02]  /*a800*/  WARPGROUP.DEPBAR.LE gsb0, 0x0 ;  /* 0x00008000000079c5 */ /* 0x000fe40000010000 */
[----:B----4-:R-:W-:-:S05]  /*a810*/  IADD3.X R2, R2, UR4, RZ, P0, !PT ;  /* 0x0000000402027c10 */ /* 0x010fca00087fe4ff */
[----:B------:R0:W-:Y:S04]  /*a820*/  STL [R1+0x150], R2 ;  /* 0x0001500201007387 */ /* 0x0001e80000100800 */
[----:B------:R-:W-:Y:S04]  /*a830*/  STL [R1+0x140], R205 ;  /* 0x000140cd01007387 */ /* 0x000fe80000100800 */
[----:B0-----:R0:W5:Y:S04]  /*a840*/  LDL.LU R2, [R1+0x178] ;  /* 0x0001780001027983 */ /* 0x0011680000300800 */
[----:B------:R-:W-:Y:S01]  /*a850*/  STL [R1+0x148], R206 ;  /* 0x000148ce01007387 */ /* 0x000fe20000100800 */
[----:B--2---:R-:W-:-:S05]  /*a860*/  IADD3.X R5, R5, UR4, RZ, P4, !PT ;  /* 0x0000000405057c10 */ /* 0x004fca000a7fe4ff */
[----:B------:R1:W-:Y:S02]  /*a870*/  STL [R1+0x158], R5 ;  /* 0x0001580501007387 */ /* 0x0003e40000100800 */
[----:B-1----:R-:W1:Y:S02]  /*a880*/  S2R R5, SR_TID.X ;  /* 0x0000000000057919 */ /* 0x002e640000002100 */
[----:B-1----:R-:W-:Y:S01]  /*a890*/  LOP3.LUT R5, R5, 0x3f, RZ, 0xc0, !PT ;  /* 0x0000003f05057812 */ /* 0x002fe200078ec0ff */
[----:B0-----:R-:W-:Y:S06]  /*a8a0*/  @P6 BRA `(.L_x_2) ;  /* 0xffffffb000186947 */ /* 0x001fec000383ffff */
.L_x_1:
[----:B------:R-:W2:Y:S01]  /*a8b0*/  LDL.LU R152, [R1+0x174] ;  /* 0x0001740001987983 */ /* 0x000ea20000300800 */
[----:B------:R-:W-:Y:S01]  /*a8c0*/  F2FP.SATFINITE.E4M3.F32.PACK_AB_MERGE_C R4, R39, R38, RZ ;  /* 0x000000262704723e */ /* 0x000fe200048070ff */
[----:B------:R-:W-:Y:S01]  /*a8d0*/  ULDC.64 UR4, c[0x0][0x228] ;  /* 0x00008a0000047ab9 */ /* 0x000fe20000000a00 */
[----:B------:R-:W-:Y:S01]  /*a8e0*/  F2FP.SATFINITE.E4M3.F32.PACK_AB_MERGE_C R8, R89, R88, RZ ;  /* 0x000000585908723e */ /* 0x000fe200048070ff */
[----:B------:R-:W3:Y:S01]  /*a8f0*/  LDL.LU R197, [R1+0x170] ;  /* 0x0001700001c57983 */ /* 0x000ee20000300800 */
[----:B------:R-:W-:Y:S01]  /*a900*/  F2FP.SATFINITE.E4M3.F32.PACK_AB_MERGE_C R9, R91, R90, RZ ;  /* 0x0000005a5b09723e */ /* 0x000fe200048070ff */
[----:B------:R-:W-:Y:S01]  /*a910*/  ULDC UR6, c[0x0][0x22c] ;  /* 0x00008b0000067ab9 */ /* 0x000fe20000000800 */
[----:B------:R-:W-:Y:S01]  /*a920*/  F2FP.SATFINITE.E4M3.F32.PACK_AB_MERGE_C R93, R93, R92, RZ ;  /* 0x0000005c5d5d723e */ /* 0x000fe200048070ff */
[----:B------:R-:W1:Y:S01]  /*a930*/  S2R R198, SR_TID.X ;  /* 0x0000000000c67919 */ /* 0x000e620000002100 */
[----:B------:R-:W-:Y:S02]  /*a940*/  F2FP.SATFINITE.E4M3.F32.PACK_AB_MERGE_C R94, R95, R94, RZ ;  /* 0x0000005e5f5e723e */ /* 0x000fe400048070ff */
[----:B------:R-:W-:Y:S01]  /*a950*/  F2FP.SATFINITE.E4M3.F32.PACK_AB_MERGE_C R10, R25, R24, RZ ;  /* 0x00000018190a723e */ /* 0x000fe200048070ff */
[----:B------:R-:W4:Y:S01]  /*a960*/  S2R R153, SR_CgaCtaId ;  /* 0x0000000000997919 */ /* 0x000f220000008800 */
[----:B------:R-:W-:-:S02]  /*a970*/  F2FP.SATFINITE.E4M3.F32.PACK_AB_MERGE_C R11, R27, R26, RZ ;  /* 0x0000001a1b0b723e */ /* 0x000fc400048070ff */
[----:B------:R-:W-:Y:S02]  /*a980*/  F2FP.SATFINITE.E4M3.F32.PACK_AB_MERGE_C R29, R29, R28, RZ ;  /* 0x0000001c1d1d723e */ /* 0x000fe400048070ff */
[----:B------:R-:W-:Y:S02]  /*a990*/  F2FP.SATFINITE.E4M3.F32.PACK_AB_MERGE_C R30, R31, R30, RZ ;  /* 0x0000001e1f1e723e */ /* 0x000fe400048070ff */
[----:B------:R-:W-:Y:S02]  /*a9a0*/  PRMT R8, R8, 0x5410, R93 ;  /* 0x0000541008087816 */ /* 0x000fe4000000005d */
[----:B------:R-:W-:Y:S02]  /*a9b0*/  PRMT R9, R9, 0x5410, R94 ;  /* 0x0000541009097816 */ /* 0x000fe4000000005e */
[----:B------:R-:W-:Y:S02]  /*a9c0*/  PRMT R10, R10, 0x5410, R29 ;  /* 0x000054100a0a7816 */ /* 0x000fe4000000001d */
[----:B------:R-:W-:-:S02]  /*a9d0*/  PRMT R11, R11, 0x5410, R30 ;  /* 0x000054100b0b7816 */ /* 0x000fc4000000001e */
[----:B------:R-:W-:Y:S02]  /*a9e0*/  F2FP.SATFINITE.E4M3.F32.PACK_AB_MERGE_C R5, R37, R36, RZ ;  /* 0x000000242505723e */ /* 0x000fe400048070ff */
[----:B------:R-:W-:Y:S02]  /*a9f0*/  F2FP.SATFINITE.E4M3.F32.PACK_AB_MERGE_C R14, R33, R32, RZ ;  /* 0x00000020210e723e */ /* 0x000fe400048070ff */
[----:B------:R-:W-:Y:S02]  /*aa00*/  F2FP.SATFINITE.E4M3.F32.PACK_AB_MERGE_C R15, R35, R34, RZ ;  /* 0x00000022230f723e */ /* 0x000fe400048070ff */
[----:B------:R-:W-:Y:S02]  /*aa10*/  F2FP.SATFINITE.E4M3.F32.PACK_AB_MERGE_C R12, R97, R96, RZ ;  /* 0x00000060610c723e */ /* 0x000fe400048070ff */
[----:B------:R-:W-:Y:S02]  /*aa20*/  F2FP.SATFINITE.E4M3.F32.PACK_AB_MERGE_C R13, R99, R98, RZ ;  /* 0x00000062630d723e */ /* 0x000fe400048070ff */
[----:B------:R-:W-:-:S02]  /*aa30*/  F2FP.SATFINITE.E4M3.F32.PACK_AB_MERGE_C R101, R101, R100, RZ ;  /* 0x000000646565723e */ /* 0x000fc400048070ff */
[----:B------:R-:W-:Y:S01]  /*aa40*/  F2FP.SATFINITE.E4M3.F32.PACK_AB_MERGE_C R102, R103, R102, RZ ;  /* 0x000000666766723e */ /* 0x000fe200048070ff */
[C---:B-1----:R-:W-:Y:S01]  /*aa50*/  IMAD.SHL.U32 R0, R198.reuse, 0x10, RZ ;  /* 0x00000010c6007824 */ /* 0x042fe200078e00ff */
[----:B------:R-:W-:Y:S01]  /*aa60*/  F2FP.SATFINITE.E4M3.F32.PACK_AB_MERGE_C R16, R105, R104, RZ ;  /* 0x000000686910723e */ /* 0x000fe200048070ff */
[----:B------:R-:W-:Y:S01]  /*aa70*/  IMAD.SHL.U32 R6, R198, 0x40, RZ ;  /* 0x00000040c6067824 */ /* 0x000fe200078e00ff */
[----:B0-----:R-:W-:Y:S01]  /*aa80*/  F2FP.SATFINITE.E4M3.F32.PACK_AB_MERGE_C R17, R107, R106, RZ ;  /* 0x0000006a6b11723e */ /* 0x001fe200048070ff */
[----:B----4-:R-:W-:Y:S01]  /*aa90*/  IMAD.SHL.U32 R38, R153, 0x80, RZ ;  /* 0x0000008099267824 */ /* 0x010fe200078e00ff */
[----:B------:R-:W-:Y:S02]  /*aaa0*/  LOP3.LUT R0, R0, 0xf0, RZ, 0xc0, !PT ;  /* 0x000000f000007812 */ /* 0x000fe400078ec0ff */
[----:B------:R-:W-:Y:S02]  /*aab0*/  LOP3.LUT R7, R6, 0x400, RZ, 0xc0, !PT ;  /* 0x0000040006077812 */ /* 0x000fe400078ec0ff */
[----:B------:R-:W-:-:S02]  /*aac0*/  LOP3.LUT R195, R38, 0x80, RZ, 0xc0, !PT ;  /* 0x0000008026c37812 */ /* 0x000fc400078ec0ff */
[----:B------:R-:W-:Y:S02]  /*aad0*/  IADD3 R6, R7, UR12, R0 ;  /* 0x0000000c07067c10 */ /* 0x000fe4000fffe000 */
[C-C-:B-----5:R-:W-:Y:S02]  /*aae0*/  LOP3.LUT R7, R2.reuse, 0x7f, R195.reuse, 0xfe, !PT ;  /* 0x0000007f02077812 */ /* 0x160fe400078efec3 */
[----:B------:R-:W-:Y:S02]  /*aaf0*/  LOP3.LUT R38, R2, 0x3, R195, 0xfe, !PT ;  /* 0x0000000302267812 */ /* 0x000fe400078efec3 */
[----:B------:R-:W-:Y:S02]  /*ab00*/  LOP3.LUT R198, R198, 0x7f, RZ, 0xc0, !PT ;  /* 0x0000007fc6c67812 */ /* 0x000fe400078ec0ff */
[----:B------:R-:W-:Y:S02]  /*ab10*/  PRMT R14, R14, 0x5410, R5 ;  /* 0x000054100e0e7816 */ /* 0x000fe40000000005 */
[----:B------:R-:W-:-:S02]  /*ab20*/  PRMT R15, R15, 0x5410, R4 ;  /* 0x000054100f0f7816 */ /* 0x000fc40000000004 */
[----:B------:R-:W-:Y:S02]  /*ab30*/  PRMT R12, R12, 0x5410, R101 ;  /* 0x000054100c0c7816 */ /* 0x000fe40000000065 */
[----:B------:R-:W-:Y:S02]  /*ab40*/  PRMT R13, R13, 0x5410, R102 ;  /* 0x000054100d0d7816 */ /* 0x000fe40000000066 */
[----:B------:R-:W-:Y:S02]  /*ab50*/  F2FP.SATFINITE.E4M3.F32.PACK_AB_MERGE_C R109, R109, R108, RZ ;  /* 0x0000006c6d6d723e */ /* 0x000fe400048070ff */
[----:B------:R-:W-:Y:S02]  /*ab60*/  F2FP.SATFINITE.E4M3.F32.PACK_AB_MERGE_C R110, R111, R110, RZ ;  /* 0x0000006e6f6e723e */ /* 0x000fe400048070ff */
[----:B------:R-:W-:Y:S02]  /*ab70*/  F2FP.SATFINITE.E4M3.F32.PACK_AB_MERGE_C R18, R41, R40, RZ ;  /* 0x000000282912723e */ /* 0x000fe400048070ff */
        /* <DEDUP_REMOVED lines=45> */
[----:B--2---:R-:W-:Y:S02]  /*ae50*/  LOP3.LUT R39, R152, 0x300, RZ, 0xc0, !PT ;  /* 0x0000030098277812 */ /* 0x004fe400078ec0ff */
[----:B------:R-:W-:Y:S02]  /*ae60*/  F2FP.SATFINITE.E4M3.F32.PACK_AB_MERGE_C R36, R71, R70, RZ ;  /* 0x000000464724723e */ /* 0x000fe400048070ff */
[----:B---3--:R-:W-:Y:S01]  /*ae70*/  ISETP.GE.AND P0, PT, R197, UR4, PT ;  /* 0x00000004c5007c0c */ /* 0x008fe2000bf06270 */
[----:B------:R-:W-:Y:S01]  /*ae80*/  IMAD.IADD R39, R39, 0x1, R6 ;  /* 0x0000000127277824 */ /* 0x000fe200078e0206 */
[----:B------:R-:W-:Y:S01]  /*ae90*/  BAR.SYNC.DEFER_BLOCKING 0x0 ;  /* 0x0000000000007b1d */ /* 0x000fe20000010000 */
[----:B------:R-:W-:-:S02]  /*aea0*/  F2FP.SATFINITE.E4M3.F32.PACK_AB_MERGE_C R34, R73, R72, RZ ;  /* 0x000000484922723e */ /* 0x000fc400048070ff */
[----:B------:R-:W-:Y:S02]  /*aeb0*/  ISETP.LT.AND P1, PT, R7, UR6, !P0 ;  /* 0x0000000607007c0c */ /* 0x000fe4000c721270 */
[----:B------:R-:W-:Y:S01]  /*aec0*/  F2FP.SATFINITE.E4M3.F32.PACK_AB_MERGE_C R35, R75, R74, RZ ;  /* 0x0000004a4b23723e */ /* 0x000fe200048070ff */
[----:B------:R-:W-:Y:S01]  /*aed0*/  ULDC UR6, c[0x0][0x22c] ;  /* 0x00008b0000067ab9 */ /* 0x000fe20000000800 */
[----:B------:R-:W-:Y:S01]  /*aee0*/  PRMT R24, R120, 0x5410, R125 ;  /* 0x0000541078187816 */ /* 0x000fe2000000007d */
[----:B------:R-:W-:Y:S01]  /*aef0*/  ULDC UR4, c[0x0][0x22c] ;  /* 0x00008b0000047ab9 */ /* 0x000fe20000000800 */
[----:B------:R-:W-:Y:S02]  /*af00*/  F2FP.SATFINITE.E4M3.F32.PACK_AB_MERGE_C R28, R79, R78, RZ ;  /* 0x0000004e4f1c723e */ /* 0x000fe400048070ff */
[----:B------:R-:W-:Y:S02]  /*af10*/  F2FP.SATFINITE.E4M3.F32.PACK_AB_MERGE_C R31, R85, R84, RZ ;  /* 0x00000054551f723e */ /* 0x000fe400048070ff */
[----:B------:R-:W-:Y:S01]  /*af20*/  F2FP.SATFINITE.E4M3.F32.PACK_AB_MERGE_C R37, R87, R86, RZ ;  /* 0x000000565725723e */ /* 0x000fe200048070ff */
[----:B------:R-:W-:Y:S01]  /*af30*/  STSM.16.M88.4 [R39], R8 ;  /* 0x0000000827007844 */ /* 0x000fe20000000200 */
[----:B------:R-:W-:Y:S01]  /*af40*/  ISETP.LT.AND P5, PT, R38, UR6, !P0 ;  /* 0x0000000626007c0c */ /* 0x000fe2000c7a1270 */
[----:B------:R-:W-:Y:S01]  /*af50*/  ULDC.64 UR6, c[0x0][0x220] ;  /* 0x0000880000067ab9 */ /* 0x000fe20000000a00 */
[----:B------:R-:W-:Y:S01]  /*af60*/  LEA R38, R198, UR12, 0x4 ;  /* 0x0000000cc6267c11 */ /* 0x000fe2000f8e20ff */
[----:B------:R-:W-:Y:S06]  /*af70*/  BAR.SYNC.DEFER_BLOCKING 0x0 ;  /* 0x0000000000007b1d */ /* 0x000fec0000010000 */
[----:B------:R-:W0:Y:S02]  /*af80*/  LDS.128 R4, [R38] ;  /* 0x0000000026047984 */ /* 0x000e240000000c00 */
[----:B------:R-:W-:Y:S06]  /*af90*/  BAR.SYNC.DEFER_BLOCKING 0x0 ;  /* 0x0000000000007b1d */ /* 0x000fec0000010000 */
[----:B------:R-:W-:Y:S02]  /*afa0*/  STSM.16.M88.4 [R39], R12 ;  /* 0x0000000c27007844 */ /* 0x000fe40000000200 */
[----:B------:R-:W-:Y:S06]  /*afb0*/  BAR.SYNC.DEFER_BLOCKING 0x0 ;  /* 0x0000000000007b1d */ /* 0x000fec0000010000 */
[----:B------:R-:W1:Y:S02]  /*afc0*/  LDS.128 R8, [R38] ;  /* 0x0000000026087984 */ /* 0x000e640000000c00 */
[----:B------:R-:W-:Y:S06]  /*afd0*/  BAR.SYNC.DEFER_BLOCKING 0x0 ;  /* 0x0000000000007b1d */ /* 0x000fec0000010000 */
[----:B------:R-:W-:Y:S02]  /*afe0*/  STSM.16.M88.4 [R39], R16 ;  /* 0x0000001027007844 */ /* 0x000fe40000000200 */
[----:B------:R-:W-:Y:S06]  /*aff0*/  BAR.SYNC.DEFER_BLOCKING 0x0 ;  /* 0x0000000000007b1d */ /* 0x000fec0000010000 */
[----:B------:R-:W2:Y:S02]  /*b000*/  LDS.128 R12, [R38] ;  /* 0x00000000260c7984 */ /* 0x000ea40000000c00 */
[----:B------:R-:W-:Y:S06]  /*b010*/  BAR.SYNC.DEFER_BLOCKING 0x0 ;  /* 0x0000000000007b1d */ /* 0x000fec0000010000 */
[----:B------:R-:W-:Y:S02]  /*b020*/  STSM.16.M88.4 [R39], R20 ;  /* 0x0000001427007844 */ /* 0x000fe40000000200 */
[----:B------:R-:W-:Y:S01]  /*b030*/  BAR.SYNC.DEFER_BLOCKING 0x0 ;  /* 0x0000000000007b1d */ /* 0x000fe20000010000 */
[----:B------:R-:W-:-:S02]  /*b040*/  PRMT R25, R122, 0x5410, R127 ;  /* 0x000054107a197816 */ /* 0x000fc4000000007f */
[----:B------:R-:W-:-:S03]  /*b050*/  PRMT R26, R26, 0x5410, R191 ;  /* 0x000054101a1a7816 */ /* 0x000fc600000000bf */
[----:B------:R-:W3:Y:S01]  /*b060*/  LDS.128 R16, [R38] ;  /* 0x0000000026107984 */ /* 0x000ee20000000c00 */
[----:B------:R-:W-:Y:S01]  /*b070*/  PRMT R27, R27, 0x5410, R32 ;  /* 0x000054101b1b7816 */ /* 0x000fe20000000020 */
[----:B------:R-:W-:Y:S06]  /*b080*/  BAR.SYNC.DEFER_BLOCKING 0x0 ;  /* 0x0000000000007b1d */ /* 0x000fec0000010000 */
[----:B------:R4:W-:Y:S02]  /*b090*/  STSM.16.M88.4 [R39], R24 ;  /* 0x0000001827007844 */ /* 0x0009e40000000200 */
[----:B------:R-:W-:Y:S06]  /*b0a0*/  BAR.SYNC.DEFER_BLOCKING 0x0 ;  /* 0x0000000000007b1d */ /* 0x000fec0000010000 */
[----:B------:R-:W3:Y:S01]  /*b0b0*/  LDS.128 R20, [R38] ;  /* 0x0000000026147984 */ /* 0x000ee20000000c00 */
[----:B----4-:R-:W-:-:S02]  /*b0c0*/  PRMT R24, R128, 0x5410, R133 ;  /* 0x0000541080187816 */ /* 0x010fc40000000085 */
[----:B------:R-:W-:Y:S02]  /*b0d0*/  PRMT R25, R130, 0x5410, R135 ;  /* 0x0000541082197816 */ /* 0x000fe40000000087 */
[----:B------:R-:W-:Y:S02]  /*b0e0*/  PRMT R26, R64, 0x5410, R189 ;  /* 0x00005410401a7816 */ /* 0x000fe400000000bd */
[----:B------:R-:W-:Y:S01]  /*b0f0*/  PRMT R27, R3, 0x5410, R36 ;  /* 0x00005410031b7816 */ /* 0x000fe20000000024 */
[----:B------:R-:W-:Y:S06]  /*b100*/  BAR.SYNC.DEFER_BLOCKING 0x0 ;  /* 0x0000000000007b1d */ /* 0x000fec0000010000 */
[----:B------:R-:W-:Y:S02]  /*b110*/  STSM.16.M88.4 [R39], R24 ;  /* 0x0000001827007844 */ /* 0x000fe40000000200 */
[----:B------:R-:W-:Y:S01]  /*b120*/  BAR.SYNC.DEFER_BLOCKING 0x0 ;  /* 0x0000000000007b1d */ /* 0x000fe20000010000 */
[----:B------:R-:W-:-:S02]  /*b130*/  PRMT R32, R136, 0x5410, R141 ;  /* 0x0000541088207816 */ /* 0x000fc4000000008d */
[----:B------:R-:W-:-:S03]  /*b140*/  PRMT R33, R138, 0x5410, R143 ;  /* 0x000054108a217816 */ /* 0x000fc6000000008f */
[----:B------:R-:W4:Y:S01]  /*b150*/  LDS.128 R24, [R38] ;  /* 0x0000000026187984 */ /* 0x000f220000000c00 */
[----:B------:R-:W-:Y:S02]  /*b160*/  PRMT R34, R34, 0x5410, R183 ;  /* 0x0000541022227816 */ /* 0x000fe400000000b7 */
[----:B------:R-:W-:Y:S01]  /*b170*/  PRMT R35, R35, 0x5410, R28 ;  /* 0x0000541023237816 */ /* 0x000fe2000000001c */
[----:B------:R-:W-:Y:S06]  /*b180*/  BAR.SYNC.DEFER_BLOCKING 0x0 ;  /* 0x0000000000007b1d */ /* 0x000fec0000010000 */
[----:B------:R0:W-:Y:S01]  /*b190*/  STSM.16.M88.4 [R39], R32 ;  /* 0x0000002027007844 */ /* 0x0001e20000000200 */
[----:B------:R-:W-:-:S02]  /*b1a0*/  LOP3.LUT R196, R2, 0x1, R195, 0xfe, !PT ;  /* 0x0000000102c47812 */ /* 0x000fc400078efec3 */
[----:B------:R-:W-:Y:S02]  /*b1b0*/  LOP3.LUT R194, R2, 0x2, R195, 0xfe, !PT ;  /* 0x0000000202c27812 */ /* 0x000fe400078efec3 */
[----:B0-----:R-:W-:Y:S01]  /*b1c0*/  PRMT R34, R80, 0x5410, R31 ;  /* 0x0000541050227816 */ /* 0x001fe2000000001f */
[----:B------:R-:W-:Y:S01]  /*b1d0*/  BAR.SYNC.DEFER_BLOCKING 0x0 ;  /* 0x0000000000007b1d */ /* 0x000fe20000010000 */
[----:B------:R-:W-:-:S05]  /*b1e0*/  ISETP.LT.AND P2, PT, R196, UR4, !P0 ;  /* 0x00000004c4007c0c */ /* 0x000fca000c741270 */
[----:B------:R-:W-:Y:S02]  /*b1f0*/  ULDC UR4, c[0x0][0x22c] ;  /* 0x00008b0000047ab9 */ /* 0x000fe40000000800 */
[----:B------:R-:W-:Y:S01]  /*b200*/  ISETP.LT.AND P3, PT, R194, UR4, !P0 ;  /* 0x00000004c2007c0c */ /* 0x000fe2000c761270 */
[----:B------:R-:W-:Y:S01]  /*b210*/  ULDC UR4, c[0x0][0x244] ;  /* 0x0000910000047ab9 */ /* 0x000fe20000000800 */
[----:B------:R-:W0:Y:S01]  /*b220*/  LDS.128 R28, [R38] ;  /* 0x00000000261c7984 */ /* 0x000e220000000c00 */
[----:B------:R-:W-:Y:S01]  /*b230*/  LOP3.LUT R193, R2, R195, RZ, 0xfc, !PT ;  /* 0x000000c302c17212 */ /* 0x000fe200078efcff */
[----:B------:R-:W-:Y:S01]  /*b240*/  IMAD R93, R197, UR4, RZ ;  /* 0x00000004c55d7c24 */ /* 0x000fe2000f8e02ff */
[----:B------:R-:W-:Y:S01]  /*b250*/  ULDC UR4, c[0x0][0x248] ;  /* 0x0000920000047ab9 */ /* 0x000fe20000000800 */
[----:B------:R-:W-:Y:S02]  /*b260*/  PRMT R32, R144, 0x5410, R149 ;  /* 0x0000541090207816 */ /* 0x000fe40000000095 */
[----:B------:R-:W-:-:S02]  /*b270*/  PRMT R33, R146, 0x5410, R151 ;  /* 0x0000541092217816 */ /* 0x000fc40000000097 */
[----:B------:R-:W-:Y:S01]  /*b280*/  PRMT R35, R82, 0x5410, R37 ;  /* 0x0000541052237816 */ /* 0x000fe20000000025 */
[----:B------:R-:W-:Y:S01]  /*b290*/  BAR.SYNC.DEFER_BLOCKING 0x0 ;  /* 0x0000000000007b1d */ /* 0x000fe20000010000 */
[C---:B------:R-:W-:Y:S01]  /*b2a0*/  ISETP.LT.AND P4, PT, R193.reuse, UR5, !P0 ;  /* 0x00000005c1007c0c */ /* 0x040fe2000c781270 */
[----:B------:R-:W-:Y:S01]  /*b2b0*/  IMAD R193, R193, UR4, RZ ;  /* 0x00000004c1c17c24 */ /* 0x000fe2000f8e02ff */
[----:B------:R-:W-:Y:S02]  /*b2c0*/  IADD3 R64, P6, R93, UR6, RZ ;  /* 0x000000065d407c10 */ /* 0x000fe4000ffde0ff */
[C-C-:B------:R-:W-:Y:S01]  /*b2d0*/  LOP3.LUT R190, R2.reuse, 0x4, R195.reuse, 0xfe, !PT ;  /* 0x0000000402be7812 */ /* 0x140fe200078efec3 */
[----:B------:R-:W-:Y:S01]  /*b2e0*/  VIADD R37, R193, UR4 ;  /* 0x00000004c1257c36 */ /* 0x000fe20008000000 */
[C-C-:B------:R-:W-:Y:S01]  /*b2f0*/  LOP3.LUT R188, R2.reuse, 0x5, R195.reuse, 0xfe, !PT ;  /* 0x0000000502bc7812 */ /* 0x140fe200078efec3 */
[----:B------:R-:W-:Y:S01]  /*b300*/  ULDC UR5, c[0x0][0x22c] ;  /* 0x00008b0000057ab9 */ /* 0x000fe20000000800 */
[C-C-:B------:R-:W-:Y:S01]  /*b310*/  LOP3.LUT R187, R2.reuse, 0x6, R195.reuse, 0xfe, !PT ;  /* 0x0000000602bb7812 */ /* 0x140fe200078efec3 */
[----:B------:R-:W-:Y:S01]  /*b320*/  ULDC UR6, c[0x0][0x22c] ;  /* 0x00008b0000067ab9 */ /* 0x000fe20000000800 */
[----:B------:R-:W-:-:S02]  /*b330*/  LOP3.LUT R186, R2, 0x7, R195, 0xfe, !PT ;  /* 0x0000000702ba7812 */ /* 0x000fc400078efec3 */
[C-C-:B------:R-:W-:Y:S02]  /*b340*/  LOP3.LUT R185, R2.reuse, 0x8, R195.reuse, 0xfe, !PT ;  /* 0x0000000802b97812 */ /* 0x140fe400078efec3 */
[C-C-:B------:R-:W-:Y:S02]  /*b350*/  LOP3.LUT R184, R2.reuse, 0x9, R195.reuse, 0xfe, !PT ;  /* 0x0000000902b87812 */ /* 0x140fe400078efec3 */
[C-C-:B------:R-:W-:Y:S02]  /*b360*/  LOP3.LUT R182, R2.reuse, 0xa, R195.reuse, 0xfe, !PT ;  /* 0x0000000a02b67812 */ /* 0x140fe400078efec3 */
[C-C-:B------:R-:W-:Y:S02]  /*b370*/  LOP3.LUT R181, R2.reuse, 0xb, R195.reuse, 0xfe, !PT ;  /* 0x0000000b02b57812 */ /* 0x140fe400078efec3 */
[C-C-:B------:R-:W-:Y:S02]  /*b380*/  LOP3.LUT R180, R2.reuse, 0xc, R195.reuse, 0xfe, !PT ;  /* 0x0000000c02b47812 */ /* 0x140fe400078efec3 */
[C-C-:B------:R-:W-:Y:S01]  /*b390*/  LOP3.LUT R179, R2.reuse, 0xd, R195.reuse, 0xfe, !PT ;  /* 0x0000000d02b37812 */ /* 0x140fe200078efec3 */
[----:B------:R1:W-:Y:S01]  /*b3a0*/  STSM.16.M88.4 [R39], R32 ;  /* 0x0000002027007844 */ /* 0x0003e20000000200 */
[----:B------:R-:W-:-:S02]  /*b3b0*/  LOP3.LUT R178, R2, 0xe, R195, 0xfe, !PT ;  /* 0x0000000e02b27812 */ /* 0x000fc400078efec3 */
[C-C-:B------:R-:W-:Y:S02]  /*b3c0*/  LOP3.LUT R177, R2.reuse, 0xf, R195.reuse, 0xfe, !PT ;  /* 0x0000000f02b17812 */ /* 0x140fe400078efec3 */
[C-C-:B------:R-:W-:Y:S02]  /*b3d0*/  LOP3.LUT R176, R2.reuse, 0x10, R195.reuse, 0xfe, !PT ;  /* 0x0000001002b07812 */ /* 0x140fe400078efec3 */
[C-C-:B------:R-:W-:Y:S02]  /*b3e0*/  LOP3.LUT R175, R2.reuse, 0x11, R195.reuse, 0xfe, !PT ;  /* 0x0000001102af7812 */ /* 0x140fe400078efec3 */
[C-C-:B------:R-:W-:Y:S02]  /*b3f0*/  LOP3.LUT R40, R2.reuse, 0x12, R195.reuse, 0xfe, !PT ;  /* 0x0000001202287812 */ /* 0x140fe400078efec3 */
[C-C-:B------:R-:W-:Y:S02]  /*b400*/  LOP3.LUT R41, R2.reuse, 0x13, R195.reuse, 0xfe, !PT ;  /* 0x0000001302297812 */ /* 0x140fe400078efec3 */
        /* <DEDUP_REMOVED lines=106> */
[----:B------:R-:W-:Y:S02]  /*bab0*/  LOP3.LUT R0, R2, 0x7e, R195, 0xfe, !PT ;  /* 0x0000007e02007812 */ /* 0x000fe400078efec3 */
[----:B------:R-:W-:Y:S01]  /*bac0*/  LEA.HI.X.SX32 R93, R93, UR7, 0x1, P6 ;  /* 0x000000075d5d7c11 */ /* 0x000fe2000b0f0eff */
[----:B------:R-:W-:Y:S01]  /*bad0*/  BAR.SYNC.DEFER_BLOCKING 0x0 ;  /* 0x0000000000007b1d */ /* 0x000fe20000010000 */
[----:B------:R-:W-:Y:S01]  /*bae0*/  IADD3 R2, P6, R193, R64, RZ ;  /* 0x00000040c1027210 */ /* 0x000fe20007fde0ff */
[----:B------:R-:W-:-:S03]  /*baf0*/  VIADD R80, R37, UR4 ;  /* 0x0000000425507c36 */ /* 0x000fc60008000000 */
[----:B------:R-:W-:Y:S02]  /*bb00*/  LEA.HI.X.SX32 R3, R193, R93, 0x1, P6 ;  /* 0x0000005dc1037211 */ /* 0x000fe400030f0eff */
[----:B------:R-:W-:Y:S01]  /*bb10*/  IADD3 R36, P6, R37, R64, RZ ;  /* 0x0000004025247210 */ /* 0x000fe20007fde0ff */
[----:B-1----:R-:W-:-:S03]  /*bb20*/  VIADD R39, R80, UR4 ;  /* 0x0000000450277c36 */ /* 0x002fc60008000000 */
[----:B------:R-:W-:Y:S02]  /*bb30*/  LEA.HI.X.SX32 R37, R37, R93, 0x1, P6 ;  /* 0x0000005d25257211 */ /* 0x000fe400030f0eff */
[----:B------:R-:W-:-:S04]  /*bb40*/  IADD3 R32, P6, R80, R64, RZ ;  /* 0x0000004050207210 */ /* 0x000fc80007fde0ff */
[-C--:B------:R-:W-:Y:S02]  /*bb50*/  LEA.HI.X.SX32 R33, R80, R93.reuse, 0x1, P6 ;  /* 0x0000005d50217211 */ /* 0x080fe400030f0eff */
[C---:B------:R-:W-:Y:S02]  /*bb60*/  IADD3 R34, P6, R39.reuse, R64, RZ ;  /* 0x0000004027227210 */ /* 0x040fe40007fde0ff */
[C---:B------:R-:W-:Y:S02]  /*bb70*/  PRMT R101, R4.reuse, 0x7770, RZ ;  /* 0x0000777004657816 */ /* 0x040fe400000000ff */
[----:B------:R-:W-:Y:S02]  /*bb80*/  PRMT R109, R4, 0x7771, RZ ;  /* 0x00007771046d7816 */ /* 0x000fe400000000ff */
[C---:B------:R-:W-:Y:S01]  /*bb90*/  LEA.HI.X.SX32 R35, R39.reuse, R93, 0x1, P6 ;  /* 0x0000005d27237211 */ /* 0x040fe200030f0eff */
[----:B------:R-:W-:Y:S01]  /*bba0*/  VIADD R39, R39, UR4 ;  /* 0x0000000427277c36 */ /* 0x000fe20008000000 */
[----:B------:R1:W-:Y:S01]  /*bbb0*/  @P4 STG.E.U8 desc[UR14][R2.64], R101 ;  /* 0x0000006502004986 */ /* 0x0003e2000c10110e */
[----:B------:R-:W-:Y:S01]  /*bbc0*/  ISETP.LT.AND P4, PT, R190, UR5, !P0 ;  /* 0x00000005be007c0c */ /* 0x000fe2000c781270 */
[----:B------:R-:W-:-:S02]  /*bbd0*/  ULDC UR5, c[0x0][0x22c] ;  /* 0x00008b0000057ab9 */ /* 0x000fc40000000800 */
[----:B------:R2:W-:Y:S01]  /*bbe0*/  @P2 STG.E.U8 desc[UR14][R36.64], R109 ;  /* 0x0000006d24002986 */ /* 0x0005e2000c10110e */
[C---:B------:R-:W-:Y:S02]  /*bbf0*/  PRMT R117, R5.reuse, 0x7771, RZ ;  /* 0x0000777105757816 */ /* 0x040fe400000000ff */
[----:B-1----:R-:W-:Y:S01]  /*bc00*/  PRMT R101, R5, 0x7770, RZ ;  /* 0x0000777005657816 */ /* 0x002fe200000000ff */
[C---:B------:R-:W-:Y:S01]  /*bc10*/  VIADD R3, R39.reuse, UR4 ;  /* 0x0000000427037c36 */ /* 0x040fe20008000000 */
[----:B--2---:R-:W-:-:S03]  /*bc20*/  IADD3 R36, P6, R39, R64, RZ ;  /* 0x0000004027247210 */ /* 0x004fc60007fde0ff */
[----:B------:R1:W-:Y:S01]  /*bc30*/  @P3 STG.E.U8 desc[UR14][R32.64], R101 ;  /* 0x0000006520003986 */ /* 0x0003e2000c10110e */
[----:B------:R-:W-:Y:S01]  /*bc40*/  ISETP.LT.AND P2, PT, R188, UR5, !P0 ;  /* 0x00000005bc007c0c */ /* 0x000fe2000c741270 */
[----:B------:R-:W-:Y:S01]  /*bc50*/  ULDC UR5, c[0x0][0x22c] ;  /* 0x00008b0000057ab9 */ /* 0x000fe20000000800 */
[-C--:B------:R-:W-:Y:S02]  /*bc60*/  LEA.HI.X.SX32 R37, R39, R93.reuse, 0x1, P6 ;  /* 0x0000005d27257211 */ /* 0x080fe400030f0eff */
[CC--:B------:R-:W-:Y:S01]  /*bc70*/  IADD3 R2, P6, R3.reuse, R64.reuse, RZ ;  /* 0x0000004003027210 */ /* 0x0c0fe20007fde0ff */
[----:B------:R2:W-:Y:S01]  /*bc80*/  @P5 STG.E.U8 desc[UR14][R34.64], R117 ;  /* 0x0000007522005986 */ /* 0x0005e2000c10110e */
[C---:B------:R-:W-:Y:S01]  /*bc90*/  PRMT R109, R6.reuse, 0x7770, RZ ;  /* 0x00007770066d7816 */ /* 0x040fe200000000ff */
[C---:B-1----:R-:W-:Y:S01]  /*bca0*/  VIADD R33, R3.reuse, UR4 ;  /* 0x0000000403217c36 */ /* 0x042fe20008000000 */
[-C--:B------:R-:W-:Y:S02]  /*bcb0*/  LEA.HI.X.SX32 R3, R3, R93.reuse, 0x1, P6 ;  /* 0x0000005d03037211 */ /* 0x080fe400030f0eff */
[----:B------:R-:W-:Y:S01]  /*bcc0*/  ISETP.LT.AND P3, PT, R187, UR5, !P0 ;  /* 0x00000005bb007c0c */ /* 0x000fe2000c761270 */
[----:B------:R1:W-:Y:S01]  /*bcd0*/  @P4 STG.E.U8 desc[UR14][R36.64], R109 ;  /* 0x0000006d24004986 */ /* 0x0003e2000c10110e */
[C---:B------:R-:W-:Y:S01]  /*bce0*/  IADD3 R32, P6, R33.reuse, R64, RZ ;  /* 0x0000004021207210 */ /* 0x040fe20007fde0ff */
[C---:B--2---:R-:W-:Y:S01]  /*bcf0*/  VIADD R35, R33.reuse, UR4 ;  /* 0x0000000421237c36 */ /* 0x044fe20008000000 */
[----:B------:R-:W-:Y:S01]  /*bd00*/  PRMT R101, R6, 0x7771, RZ ;  /* 0x0000777106657816 */ /* 0x000fe200000000ff */
[----:B------:R-:W-:Y:S01]  /*bd10*/  ULDC UR5, c[0x0][0x22c] ;  /* 0x00008b0000057ab9 */ /* 0x000fe20000000800 */
[----:B------:R-:W-:-:S02]  /*bd20*/  LEA.HI.X.SX32 R33, R33, R93, 0x1, P6 ;  /* 0x0000005d21217211 */ /* 0x000fc400030f0eff */
[CC--:B------:R-:W-:Y:S01]  /*bd30*/  IADD3 R34, P6, R35.reuse, R64.reuse, RZ ;  /* 0x0000004023227210 */ /* 0x0c0fe20007fde0ff */
[----:B------:R2:W-:Y:S01]  /*bd40*/  @P2 STG.E.U8 desc[UR14][R2.64], R101 ;  /* 0x0000006502002986 */ /* 0x0005e2000c10110e */
[----:B-1----:R-:W-:Y:S01]  /*bd50*/  VIADD R36, R35, UR4 ;  /* 0x0000000423247c36 */ /* 0x002fe20008000000 */
[----:B------:R-:W-:Y:S02]  /*bd60*/  PRMT R39, R7, 0x7770, RZ ;  /* 0x0000777007277816 */ /* 0x000fe400000000ff */
[-C--:B------:R-:W-:Y:S01]  /*bd70*/  LEA.HI.X.SX32 R35, R35, R93.reuse, 0x1, P6 ;  /* 0x0000005d23237211 */ /* 0x080fe200030f0eff */
[----:B------:R-:W-:Y:S01]  /*bd80*/  VIADD R37, R36, UR4 ;  /* 0x0000000424257c36 */ /* 0x000fe20008000000 */
[----:B------:R-:W-:Y:S01]  /*bd90*/  ISETP.LT.AND P5, PT, R186, UR5, !P0 ;  /* 0x00000005ba007c0c */ /* 0x000fe2000c7a1270 */
[----:B------:R-:W-:Y:S01]  /*bda0*/  ULDC UR5, c[0x0][0x22c] ;  /* 0x00008b0000057ab9 */ /* 0x000fe20000000800 */
[C---:B--2---:R-:W-:Y:S01]  /*bdb0*/  IADD3 R2, P6, R36.reuse, R64, RZ ;  /* 0x0000004024027210 */ /* 0x044fe20007fde0ff */
[----:B------:R1:W-:Y:S01]  /*bdc0*/  @P3 STG.E.U8 desc[UR14][R32.64], R39 ;  /* 0x0000002720003986 */ /* 0x0003e2000c10110e */
[----:B------:R-:W-:Y:S01]  /*bdd0*/  ISETP.LT.AND P4, PT, R185, UR5, !P0 ;  /* 0x00000005b9007c0c */ /* 0x000fe2000c781270 */
[----:B------:R-:W-:Y:S01]  /*bde0*/  ULDC UR5, c[0x0][0x22c] ;  /* 0x00008b0000057ab9 */ /* 0x000fe20000000800 */
[----:B------:R-:W-:-:S02]  /*bdf0*/  LEA.HI.X.SX32 R3, R36, R93, 0x1, P6 ;  /* 0x0000005d24037211 */ /* 0x000fc400030f0eff */
[----:B------:R-:W-:Y:S02]  /*be00*/  PRMT R101, R7, 0x7771, RZ ;  /* 0x0000777107657816 */ /* 0x000fe400000000ff */
[CC--:B-1----:R-:W-:Y:S02]  /*be10*/  IADD3 R32, P6, R37.reuse, R64.reuse, RZ ;  /* 0x0000004025207210 */ /* 0x0c2fe40007fde0ff */
[----:B------:R-:W-:Y:S01]  /*be20*/  ISETP.LT.AND P2, PT, R184, UR5, !P0 ;  /* 0x00000005b8007c0c */ /* 0x000fe2000c741270 */
[----:B------:R-:W-:Y:S01]  /*be30*/  ULDC UR5, c[0x0][0x22c] ;  /* 0x00008b0000057ab9 */ /* 0x000fe20000000800 */
[C---:B------:R-:W-:Y:S01]  /*be40*/  LEA.HI.X.SX32 R33, R37.reuse, R93, 0x1, P6 ;  /* 0x0000005d25217211 */ /* 0x040fe200030f0eff */
[----:B------:R-:W-:Y:S01]  /*be50*/  VIADD R37, R37, UR4 ;  /* 0x0000000425257c36 */ /* 0x000fe20008000000 */
[----:B------:R1:W-:Y:S01]  /*be60*/  @P5 STG.E.U8 desc[UR14][R34.64], R101 ;  /* 0x0000006522005986 */ /* 0x0003e2000c10110e */
[----:B------:R-:W-:Y:S02]  /*be70*/  PRMT R39, R4, 0x7772, RZ ;  /* 0x0000777204277816 */ /* 0x000fe400000000ff */
[C---:B------:R-:W-:Y:S01]  /*be80*/  VIADD R36, R37.reuse, UR4 ;  /* 0x0000000425247c36 */ /* 0x040fe20008000000 */
[----:B------:R-:W-:Y:S01]  /*be90*/  ISETP.LT.AND P3, PT, R182, UR5, !P0 ;  /* 0x00000005b6007c0c */ /* 0x000fe2000c761270 */
[----:B------:R-:W-:Y:S01]  /*bea0*/  ULDC UR5, c[0x0][0x22c] ;  /* 0x00008b0000057ab9 */ /* 0x000fe20000000800 */
[----:B------:R-:W-:Y:S01]  /*beb0*/  PRMT R109, R4, 0x7773, RZ ;  /* 0x00007773046d7816 */ /* 0x000fe200000000ff */
[----:B------:R2:W-:Y:S01]  /*bec0*/  @P4 STG.E.U8 desc[UR14][R2.64], R39 ;  /* 0x0000002702004986 */ /* 0x0005e2000c10110e */
[----:B-1----:R-:W-:-:S02]  /*bed0*/  IADD3 R34, P6, R37, R64, RZ ;  /* 0x0000004025227210 */ /* 0x002fc40007fde0ff */
[----:B------:R-:W-:Y:S01]  /*bee0*/  ISETP.LT.AND P5, PT, R181, UR5, !P0 ;  /* 0x00000005b5007c0c */ /* 0x000fe2000c7a1270 */
[----:B------:R-:W-:Y:S01]  /*bef0*/  ULDC UR5, c[0x0][0x22c] ;  /* 0x00008b0000057ab9 */ /* 0x000fe20000000800 */
[-C--:B------:R-:W-:Y:S02]  /*bf00*/  LEA.HI.X.SX32 R35, R37, R93.reuse, 0x1, P6 ;  /* 0x0000005d25237211 */ /* 0x080fe400030f0eff */
[C---:B------:R-:W-:Y:S01]  /*bf10*/  IADD3 R4, P6, R36.reuse, R64, RZ ;  /* 0x0000004024047210 */ /* 0x040fe20007fde0ff */
[C---:B--2---:R-:W-:Y:S01]  /*bf20*/  VIADD R3, R36.reuse, UR4 ;  /* 0x0000000424037c36 */ /* 0x044fe20008000000 */
[C---:B------:R-:W-:Y:S01]  /*bf30*/  PRMT R101, R5.reuse, 0x7772, RZ ;  /* 0x0000777205657816 */ /* 0x040fe200000000ff */
[----:B------:R1:W-:Y:S01]  /*bf40*/  @P2 STG.E.U8 desc[UR14][R32.64], R109 ;  /* 0x0000006d20002986 */ /* 0x0003e2000c10110e */
[----:B------:R-:W-:Y:S02]  /*bf50*/  PRMT R39, R5, 0x7773, RZ ;  /* 0x0000777305277816 */ /* 0x000fe400000000ff */
[----:B------:R-:W-:-:S02]  /*bf60*/  LEA.HI.X.SX32 R5, R36, R93, 0x1, P6 ;  /* 0x0000005d24057211 */ /* 0x000fc400030f0eff */
[----:B------:R-:W-:Y:S01]  /*bf70*/  ISETP.LT.AND P4, PT, R180, UR5, !P0 ;  /* 0x00000005b4007c0c */ /* 0x000fe2000c781270 */
[----:B------:R-:W-:Y:S01]  /*bf80*/  ULDC UR5, c[0x0][0x22c] ;  /* 0x00008b0000057ab9 */ /* 0x000fe20000000800 */
[CC--:B------:R-:W-:Y:S01]  /*bf90*/  IADD3 R2, P6, R3.reuse, R64.reuse, RZ ;  /* 0x0000004003027210 */ /* 0x0c0fe20007fde0ff */
[----:B------:R2:W-:Y:S01]  /*bfa0*/  @P3 STG.E.U8 desc[UR14][R34.64], R101 ;  /* 0x0000006522003986 */ /* 0x0005e2000c10110e */
[C---:B-1----:R-:W-:Y:S02]  /*bfb0*/  VIADD R33, R3.reuse, UR4 ;  /* 0x0000000403217c36 */ /* 0x042fe40008000000 */
[----:B------:R-:W-:Y:S02]  /*bfc0*/  LEA.HI.X.SX32 R3, R3, R93, 0x1, P6 ;  /* 0x0000005d03037211 */ /* 0x000fe400030f0eff */
[----:B------:R-:W-:Y:S01]  /*bfd0*/  ISETP.LT.AND P2, PT, R179, UR5, !P0 ;  /* 0x00000005b3007c0c */ /* 0x000fe2000c741270 */
[----:B------:R1:W-:Y:S01]  /*bfe0*/  @P5 STG.E.U8 desc[UR14][R4.64], R39 ;  /* 0x0000002704005986 */ /* 0x0003e2000c10110e */
[C---:B------:R-:W-:Y:S01]  /*bff0*/  IADD3 R32, P6, R33.reuse, R64, RZ ;  /* 0x0000004021207210 */ /* 0x040fe20007fde0ff */
[----:B------:R-:W-:Y:S01]  /*c000*/  ULDC UR5, c[0x0][0x22c] ;  /* 0x00008b0000057ab9 */ /* 0x000fe20000000800 */
[----:B--2---:R-:W-:Y:S01]  /*c010*/  VIADD R34, R33, UR4 ;  /* 0x0000000421227c36 */ /* 0x004fe20008000000 */
[----:B------:R-:W-:-:S02]  /*c020*/  PRMT R37, R6, 0x7772, RZ ;  /* 0x0000777206257816 */ /* 0x000fc400000000ff */
[-C--:B------:R-:W-:Y:S02]  /*c030*/  LEA.HI.X.SX32 R33, R33, R93.reuse, 0x1, P6 ;  /* 0x0000005d21217211 */ /* 0x080fe400030f0eff */
[----:B------:R-:W-:Y:S02]  /*c040*/  ISETP.LT.AND P3, PT, R178, UR5, !P0 ;  /* 0x00000005b2007c0c */ /* 0x000fe4000c761270 */
[----:B-1----:R-:W-:Y:S01]  /*c050*/  PRMT R39, R6, 0x7773, RZ ;  /* 0x0000777306277816 */ /* 0x002fe200000000ff */
[C---:B------:R-:W-:Y:S01]  /*c060*/  VIADD R6, R34.reuse, UR4 ;  /* 0x0000000422067c36 */ /* 0x040fe20008000000 */
[C---:B------:R-:W-:Y:S01]  /*c070*/  IADD3 R4, P6, R34.reuse, R64, RZ ;  /* 0x0000004022047210 */ /* 0x040fe20007fde0ff */
[----:B------:R1:W-:Y:S01]  /*c080*/  @P4 STG.E.U8 desc[UR14][R2.64], R37 ;  /* 0x0000002502004986 */ /* 0x0003e2000c10110e */
[----:B------:R-:W-:Y:S01]  /*c090*/  ULDC UR5, c[0x0][0x22c] ;  /* 0x00008b0000057ab9 */ /* 0x000fe20000000800 */
[----:B------:R-:W-:Y:S02]  /*c0a0*/  PRMT R35, R7, 0x7773, RZ ;  /* 0x0000777307237816 */ /* 0x000fe400000000ff */
[----:B------:R-:W-:-:S02]  /*c0b0*/  LEA.HI.X.SX32 R5, R34, R93, 0x1, P6 ;  /* 0x0000005d22057211 */ /* 0x000fc400030f0eff */
[----:B------:R-:W-:Y:S01]  /*c0c0*/  ISETP.LT.AND P5, PT, R177, UR5, !P0 ;  /* 0x00000005b1007c0c */ /* 0x000fe2000c7a1270 */
[----:B------:R-:W-:Y:S01]  /*c0d0*/  ULDC UR5, c[0x0][0x22c] ;  /* 0x00008b0000057ab9 */ /* 0x000fe20000000800 */
[----:B-1----:R-:W-:Y:S01]  /*c0e0*/  PRMT R37, R7, 0x7772, RZ ;  /* 0x0000777207257816 */ /* 0x002fe200000000ff */
[C---:B------:R-:W-:Y:S01]  /*c0f0*/  VIADD R7, R6.reuse, UR4 ;  /* 0x0000000406077c36 */ /* 0x040fe20008000000 */
[-C--:B------:R-:W-:Y:S01]  /*c100*/  IADD3 R2, P6, R6, R64.reuse, RZ ;  /* 0x0000004006027210 */ /* 0x080fe20007fde0ff */
[----:B------:R1:W-:Y:S01]  /*c110*/  @P2 STG.E.U8 desc[UR14][R32.64], R39 ;  /* 0x0000002720002986 */ /* 0x0003e2000c10110e */
[----:B------:R-:W-:Y:S01]  /*c120*/  ISETP.LT.AND P4, PT, R176, UR5, !P0 ;  /* 0x00000005b0007c0c */ /* 0x000fe2000c781270 */
[----:B------:R-:W-:Y:S01]  /*c130*/  ULDC UR5, c[0x0][0x22c] ;  /* 0x00008b0000057ab9 */ /* 0x000fe20000000800 */
[----:B------:R-:W-:Y:S02]  /*c140*/  LEA.HI.X.SX32 R3, R6, R93, 0x1, P6 ;  /* 0x0000005d06037211 */ /* 0x000fe400030f0eff */
[C---:B------:R-:W-:Y:S01]  /*c150*/  IADD3 R6, P6, R7.reuse, R64, RZ ;  /* 0x0000004007067210 */ /* 0x040fe20007fde0ff */
[----:B------:R2:W-:Y:S01]  /*c160*/  @P3 STG.E.U8 desc[UR14][R4.64], R37 ;  /* 0x0000002504003986 */ /* 0x0005e2000c10110e */
[----:B-1----:R-:W-:-:S02]  /*c170*/  VIADD R33, R7, UR4 ;  /* 0x0000000407217c36 */ /* 0x002fc40008000000 */
[-C--:B------:R-:W-:Y:S02]  /*c180*/  LEA.HI.X.SX32 R7, R7, R93.reuse, 0x1, P6 ;  /* 0x0000005d07077211 */ /* 0x080fe400030f0eff */
[----:B------:R-:W-:Y:S01]  /*c190*/  ISETP.LT.AND P2, PT, R175, UR5, !P0 ;  /* 0x00000005af007c0c */ /* 0x000fe2000c741270 */
[----:B------:R-:W-:Y:S01]  /*c1a0*/  ULDC UR5, c[0x0][0x22c] ;  /* 0x00008b0000057ab9 */ /* 0x000fe20000000800 */
[CC--:B------:R-:W-:Y:S01]  /*c1b0*/  IADD3 R32, P6, R33.reuse, R64.reuse, RZ ;  /* 0x0000004021207210 */ /* 0x0c0fe20007fde0ff */
[C---:B--2---:R-:W-:Y:S01]  /*c1c0*/  VIADD R4, R33.reuse, UR4 ;  /* 0x0000000421047c36 */ /* 0x044fe20008000000 */
[----:B------:R1:W-:Y:S01]  /*c1d0*/  @P5 STG.E.U8 desc[UR14][R2.64], R35 ;  /* 0x0000002302005986 */ /* 0x0003e2000c10110e */
[----:B------:R-:W-:Y:S02]  /*c1e0*/  PRMT R39, R8, 0x7770, RZ ;  /* 0x0000777008277816 */ /* 0x000fe400000000ff */
[----:B------:R-:W-:Y:S01]  /*c1f0*/  LEA.HI.X.SX32 R33, R33, R93, 0x1, P6 ;  /* 0x0000005d21217211 */ /* 0x000fe200030f0eff */
[----:B------:R-:W-:Y:S01]  /*c200*/  VIADD R5, R4, UR4 ;  /* 0x0000000404057c36 */ /* 0x000fe20008000000 */
[----:B------:R-:W-:Y:S01]  /*c210*/  ISETP.LT.AND P3, PT, R40, UR5, !P0 ;  /* 0x0000000528007c0c */ /* 0x000fe2000c761270 */
[----:B------:R2:W-:Y:S01]  /*c220*/  @P4 STG.E.U8 desc[UR14][R6.64], R39 ;  /* 0x0000002706004986 */ /* 0x0005e2000c10110e */
[----:B------:R-:W-:Y:S01]  /*c230*/  PRMT R37, R8, 0x7771, RZ ;  /* 0x0000777108257816 */ /* 0x000fe200000000ff */
[----:B------:R-:W-:Y:S01]  /*c240*/  ULDC UR5, c[0x0][0x22c] ;  /* 0x00008b0000057ab9 */ /* 0x000fe20000000800 */
[----:B-1----:R-:W-:-:S04]  /*c250*/  IADD3 R2, P6, R4, R64, RZ ;  /* 0x0000004004027210 */ /* 0x002fc80007fde0ff */
[-C--:B------:R-:W-:Y:S02]  /*c260*/  LEA.HI.X.SX32 R3, R4, R93.reuse, 0x1, P6 ;  /* 0x0000005d04037211 */ /* 0x080fe400030f0eff */
[CC--:B------:R-:W-:Y:S01]  /*c270*/  IADD3 R4, P6, R5.reuse, R64.reuse, RZ ;  /* 0x0000004005047210 */ /* 0x0c0fe20007fde0ff */
[----:B--2---:R-:W-:Y:S01]  /*c280*/  VIADD R7, R5, UR4 ;  /* 0x0000000405077c36 */ /* 0x004fe20008000000 */
[----:B------:R1:W-:Y:S01]  /*c290*/  @P2 STG.E.U8 desc[UR14][R32.64], R37 ;  /* 0x0000002520002986 */ /* 0x0003e2000c10110e */
[----:B------:R-:W-:Y:S02]  /*c2a0*/  PRMT R35, R9, 0x7770, RZ ;  /* 0x0000777009237816 */ /* 0x000fe400000000ff */
[-C--:B------:R-:W-:Y:S02]  /*c2b0*/  LEA.HI.X.SX32 R5, R5, R93.reuse, 0x1, P6 ;  /* 0x0000005d05057211 */ /* 0x080fe400030f0eff */
[----:B------:R-:W-:Y:S02]  /*c2c0*/  IADD3 R6, P6, R7, R64, RZ ;  /* 0x0000004007067210 */ /* 0x000fe40007fde0ff */
[----:B------:R-:W-:Y:S01]  /*c2d0*/  ISETP.LT.AND P5, PT, R41, UR5, !P0 ;  /* 0x0000000529007c0c */ /* 0x000fe2000c7a1270 */
[----:B------:R-:W-:Y:S01]  /*c2e0*/  ULDC UR5, c[0x0][0x22c] ;  /* 0x00008b0000057ab9 */ /* 0x000fe20000000800 */
[C---:B-1----:R-:W-:Y:S01]  /*c2f0*/  VIADD R32, R7.reuse, UR4 ;  /* 0x0000000407207c36 */ /* 0x042fe20008000000 */
[----:B------:R1:W-:Y:S01]  /*c300*/  @P3 STG.E.U8 desc[UR14][R2.64], R35 ;  /* 0x0000002302003986 */ /* 0x0003e2000c10110e */
[----:B------:R-:W-:-:S02]  /*c310*/  LEA.HI.X.SX32 R7, R7, R93, 0x1, P6 ;  /* 0x0000005d07077211 */ /* 0x000fc400030f0eff */
[----:B------:R-:W-:Y:S01]  /*c320*/  ISETP.LT.AND P4, PT, R42, UR5, !P0 ;  /* 0x000000052a007c0c */ /* 0x000fe2000c781270 */
[----:B------:R-:W-:Y:S01]  /*c330*/  ULDC UR5, c[0x0][0x22c] ;  /* 0x00008b0000057ab9 */ /* 0x000fe20000000800 */
[----:B------:R-:W-:Y:S02]  /*c340*/  PRMT R33, R9, 0x7771, RZ ;  /* 0x0000777109217816 */ /* 0x000fe400000000ff */
[C---:B-1----:R-:W-:Y:S02]  /*c350*/  IADD3 R2, P6, R32.reuse, R64, RZ ;  /* 0x0000004020027210 */ /* 0x042fe40007fde0ff */
[----:B------:R-:W-:Y:S01]  /*c360*/  ISETP.LT.AND P2, PT, R43, UR5, !P0 ;  /* 0x000000052b007c0c */ /* 0x000fe2000c741270 */
[----:B------:R-:W-:Y:S01]  /*c370*/  ULDC UR5, c[0x0][0x22c] ;  /* 0x00008b0000057ab9 */ /* 0x000fe20000000800 */
[C---:B------:R-:W-:Y:S01]  /*c380*/  LEA.HI.X.SX32 R3, R32.reuse, R93, 0x1, P6 ;  /* 0x0000005d20037211 */ /* 0x040fe200030f0eff */
[----:B------:R-:W-:Y:S01]  /*c390*/  VIADD R32, R32, UR4 ;  /* 0x0000000420207c36 */ /* 0x000fe20008000000 */
[----:B------:R1:W-:Y:S01]  /*c3a0*/  @P5 STG.E.U8 desc[UR14][R4.64], R33 ;  /* 0x0000002104005986 */ /* 0x0003e2000c10110e */
[----:B------:R-:W-:-:S02]  /*c3b0*/  PRMT R37, R10, 0x7770, RZ ;  /* 0x000077700a257816 */ /* 0x000fc400000000ff */
[----:B------:R-:W-:Y:S01]  /*c3c0*/  ISETP.LT.AND P3, PT, R44, UR5, !P0 ;  /* 0x000000052c007c0c */ /* 0x000fe2000c761270 */
[----:B------:R-:W-:Y:S01]  /*c3d0*/  ULDC UR5, c[0x0][0x22c] ;  /* 0x00008b0000057ab9 */ /* 0x000fe20000000800 */
[----:B------:R-:W-:Y:S01]  /*c3e0*/  PRMT R35, R10, 0x7771, RZ ;  /* 0x000077710a237816 */ /* 0x000fe200000000ff */
[----:B------:R2:W-:Y:S01]  /*c3f0*/  @P4 STG.E.U8 desc[UR14][R6.64], R37 ;  /* 0x0000002506004986 */ /* 0x0005e2000c10110e */
[----:B------:R-:W-:Y:S01]  /*c400*/  ISETP.LT.AND P5, PT, R45, UR5, !P0 ;  /* 0x000000052d007c0c */ /* 0x000fe2000c7a1270 */
[----:B------:R-:W-:Y:S01]  /*c410*/  ULDC UR5, c[0x0][0x22c] ;  /* 0x00008b0000057ab9 */ /* 0x000fe20000000800 */
[C---:B-1----:R-:W-:Y:S01]  /*c420*/  IADD3 R4, P6, R32.reuse, R64, RZ ;  /* 0x0000004020047210 */ /* 0x042fe20007fde0ff */
[----:B------:R-:W-:-:S03]  /*c430*/  VIADD R33, R32, UR4 ;  /* 0x0000000420217c36 */ /* 0x000fc60008000000 */
[-C--:B------:R-:W-:Y:S02]  /*c440*/  LEA.HI.X.SX32 R5, R32, R93.reuse, 0x1, P6 ;  /* 0x0000005d20057211 */ /* 0x080fe400030f0eff */
[CC--:B------:R-:W-:Y:S01]  /*c450*/  IADD3 R32, P6, R33.reuse, R64.reuse, RZ ;  /* 0x0000004021207210 */ /* 0x0c0fe20007fde0ff */
[----:B--2---:R-:W-:Y:S01]  /*c460*/  VIADD R6, R33, UR4 ;  /* 0x0000000421067c36 */ /* 0x004fe20008000000 */
        /* <DEDUP_REMOVED lines=11> */
[C---:B--2---:R-:W-:Y:S01]  /*c520*/  VIADD R5, R7.reuse, UR4 ;  /* 0x0000000407057c36 */ /* 0x044fe20008000000 */
[----:B------:R1:W-:Y:S01]  /*c530*/  @P5 STG.E.U8 desc[UR14][R32.64], R37 ;  /* 0x0000002520005986 */ /* 0x0003e2000c10110e */
[C---:B------:R-:W-:Y:S02]  /*c540*/  PRMT R35, R8.reuse, 0x7772, RZ ;  /* 0x0000777208237816 */ /* 0x040fe400000000ff */
[-C--:B------:R-:W-:Y:S02]  /*c550*/  LEA.HI.X.SX32 R7, R7, R93.reuse, 0x1, P6 ;  /* 0x0000005d07077211 */ /* 0x080fe400030f0eff */
[----:B------:R-:W-:Y:S02]  /*c560*/  IADD3 R4, P6, R5, R64, RZ ;  /* 0x0000004005047210 */ /* 0x000fe40007fde0ff */
[----:B------:R-:W-:Y:S01]  /*c570*/  ISETP.LT.AND P2, PT, R47, UR5, !P0 ;  /* 0x000000052f007c0c */ /* 0x000fe2000c741270 */
[----:B------:R-:W-:Y:S01]  /*c580*/  ULDC UR5, c[0x0][0x22c] ;  /* 0x00008b0000057ab9 */ /* 0x000fe20000000800 */
[----:B-1----:R-:W-:Y:S01]  /*c590*/  PRMT R37, R8, 0x7773, RZ ;  /* 0x0000777308257816 */ /* 0x002fe200000000ff */
[C---:B------:R-:W-:Y:S01]  /*c5a0*/  VIADD R8, R5.reuse, UR4 ;  /* 0x0000000405087c36 */ /* 0x040fe20008000000 */
[----:B------:R1:W-:Y:S01]  /*c5b0*/  @P4 STG.E.U8 desc[UR14][R2.64], R35 ;  /* 0x0000002302004986 */ /* 0x0003e2000c10110e */
[----:B------:R-:W-:-:S02]  /*c5c0*/  LEA.HI.X.SX32 R5, R5, R93, 0x1, P6 ;  /* 0x0000005d05057211 */ /* 0x000fc400030f0eff */
[----:B------:R-:W-:Y:S01]  /*c5d0*/  ISETP.LT.AND P3, PT, R48, UR5, !P0 ;  /* 0x0000000530007c0c */ /* 0x000fe2000c761270 */
[----:B------:R-:W-:Y:S02]  /*c5e0*/  ULDC UR5, c[0x0][0x22c] ;  /* 0x00008b0000057ab9 */ /* 0x000fe40000000800 */
[----:B------:R-:W-:Y:S01]  /*c5f0*/  ISETP.LT.AND P5, PT, R49, UR5, !P0 ;  /* 0x0000000531007c0c */ /* 0x000fe2000c7a1270 */
[----:B------:R-:W-:Y:S01]  /*c600*/  ULDC UR5, c[0x0][0x22c] ;  /* 0x00008b0000057ab9 */ /* 0x000fe20000000800 */
[----:B-1----:R-:W-:-:S04]  /*c610*/  IADD3 R2, P6, R8, R64, RZ ;  /* 0x0000004008027210 */ /* 0x002fc80007fde0ff */
[C---:B------:R-:W-:Y:S01]  /*c620*/  LEA.HI.X.SX32 R3, R8.reuse, R93, 0x1, P6 ;  /* 0x0000005d08037211 */ /* 0x040fe200030f0eff */
[----:B------:R-:W-:Y:S01]  /*c630*/  VIADD R8, R8, UR4 ;  /* 0x0000000408087c36 */ /* 0x000fe20008000000 */
[----:B------:R1:W-:Y:S01]  /*c640*/  @P2 STG.E.U8 desc[UR14][R6.64], R37 ;  /* 0x0000002506002986 */ /* 0x0003e2000c10110e */
[C---:B------:R-:W-:Y:S02]  /*c650*/  PRMT R35, R9.reuse, 0x7772, RZ ;  /* 0x0000777209237816 */ /* 0x040fe400000000ff */
[----:B------:R-:W-:Y:S01]  /*c660*/  PRMT R33, R9, 0x7773, RZ ;  /* 0x0000777309217816 */ /* 0x000fe200000000ff */
[----:B------:R-:W-:Y:S01]  /*c670*/  VIADD R9, R8, UR4 ;  /* 0x0000000408097c36 */ /* 0x000fe20008000000 */
[----:B------:R-:W-:Y:S01]  /*c680*/  ISETP.LT.AND P4, PT, R50, UR5, !P0 ;  /* 0x0000000532007c0c */ /* 0x000fe2000c781270 */
[----:B------:R-:W-:Y:S01]  /*c690*/  ULDC UR5, c[0x0][0x22c] ;  /* 0x00008b0000057ab9 */ /* 0x000fe20000000800 */
[----:B------:R2:W-:Y:S01]  /*c6a0*/  @P3 STG.E.U8 desc[UR14][R4.64], R35 ;  /* 0x0000002304003986 */ /* 0x0005e2000c10110e */
[----:B-1----:R-:W-:-:S02]  /*c6b0*/  IADD3 R6, P6, R8, R64, RZ ;  /* 0x0000004008067210 */ /* 0x002fc40007fde0ff */
[----:B------:R-:W-:Y:S01]  /*c6c0*/  ISETP.LT.AND P2, PT, R51, UR5, !P0 ;  /* 0x0000000533007c0c */ /* 0x000fe2000c741270 */
[----:B------:R-:W-:Y:S01]  /*c6d0*/  ULDC UR5, c[0x0][0x22c] ;  /* 0x00008b0000057ab9 */ /* 0x000fe20000000800 */
[-C--:B------:R-:W-:Y:S02]  /*c6e0*/  LEA.HI.X.SX32 R7, R8, R93.reuse, 0x1, P6 ;  /* 0x0000005d08077211 */ /* 0x080fe400030f0eff */
        /* <DEDUP_REMOVED lines=33> */
[----:B------:R-:W-:Y:S01]  /*c900*/  VIADD R9, R8, UR4 ;  /* 0x0000000408097c36 */ /* 0x000fe20008000000 */
[----:B------:R-:W-:Y:S01]  /*c910*/  ISETP.LT.AND P3, PT, R56, UR5, !P0 ;  /* 0x0000000538007c0c */ /* 0x000fe2000c761270 */
[----:B------:R-:W-:Y:S01]  /*c920*/  ULDC UR5, c[0x0][0x22c] ;  /* 0x00008b0000057ab9 */ /* 0x000fe20000000800 */
[----:B------:R-:W-:Y:S01]  /*c930*/  PRMT R37, R12, 0x7771, RZ ;  /* 0x000077710c257816 */ /* 0x000fe200000000ff */
[----:B------:R2:W-:Y:S01]  /*c940*/  @P4 STG.E.U8 desc[UR14][R6.64], R33 ;  /* 0x0000002106004986 */ /* 0x0005e2000c10110e */
[CC--:B-1----:R-:W-:Y:S02]  /*c950*/  IADD3 R4, P6, R8.reuse, R64.reuse, RZ ;  /* 0x0000004008047210 */ /* 0x0c2fe40007fde0ff */
[----:B------:R-:W-:Y:S01]  /*c960*/  ISETP.LT.AND P5, PT, R57, UR5, !P0 ;  /* 0x0000000539007c0c */ /* 0x000fe2000c7a1270 */
[----:B------:R-:W-:Y:S01]  /*c970*/  ULDC UR5, c[0x0][0x22c] ;  /* 0x00008b0000057ab9 */ /* 0x000fe20000000800 */
[----:B------:R-:W-:Y:S02]  /*c980*/  LEA.HI.X.SX32 R5, R8, R93, 0x1, P6 ;  /* 0x0000005d08057211 */ /* 0x000fe400030f0eff */
[C---:B------:R-:W-:Y:S01]  /*c990*/  IADD3 R8, P6, R9.reuse, R64, RZ ;  /* 0x0000004009087210 */ /* 0x040fe20007fde0ff */
[----:B--2---:R-:W-:Y:S01]  /*c9a0*/  VIADD R6, R9, UR4 ;  /* 0x0000000409067c36 */ /* 0x004fe20008000000 */
[----:B------:R1:W-:Y:S01]  /*c9b0*/  @P2 STG.E.U8 desc[UR14][R2.64], R37 ;  /* 0x0000002502002986 */ /* 0x0003e2000c10110e */
[----:B------:R-:W-:-:S02]  /*c9c0*/  PRMT R35, R13, 0x7770, RZ ;  /* 0x000077700d237816 */ /* 0x000fc400000000ff */
[----:B------:R-:W-:Y:S01]  /*c9d0*/  LEA.HI.X.SX32 R9, R9, R93, 0x1, P6 ;  /* 0x0000005d09097211 */ /* 0x000fe200030f0eff */
[----:B------:R-:W-:Y:S01]  /*c9e0*/  VIADD R7, R6, UR4 ;  /* 0x0000000406077c36 */ /* 0x000fe20008000000 */
[----:B------:R-:W-:Y:S01]  /*c9f0*/  ISETP.LT.AND P4, PT, R58, UR5, !P0 ;  /* 0x000000053a007c0c */ /* 0x000fe2000c781270 */
[----:B------:R2:W-:Y:S01]  /*ca00*/  @P3 STG.E.U8 desc[UR14][R4.64], R35 ;  /* 0x0000002304003986 */ /* 0x0005e2000c10110e */
[----:B------:R-:W-:Y:S01]  /*ca10*/  PRMT R33, R13, 0x7771, RZ ;  /* 0x000077710d217816 */ /* 0x000fe200000000ff */
[----:B------:R-:W-:Y:S01]  /*ca20*/  ULDC UR5, c[0x0][0x22c] ;  /* 0x00008b0000057ab9 */ /* 0x000fe20000000800 */
[----:B------:R-:W-:Y:S01]  /*ca30*/  PRMT R11, R14, 0x7770, RZ ;  /* 0x000077700e0b7816 */ /* 0x000fe200000000ff */
[----:B------:R-:W0:Y:S01]  /*ca40*/  LDS.128 R36, [R38] ;  /* 0x0000000026247984 */ /* 0x000e220000000c00 */
[----:B-1----:R-:W-:-:S04]  /*ca50*/  IADD3 R2, P6, R6, R64, RZ ;  /* 0x0000004006027210 */ /* 0x002fc80007fde0ff */
[-C--:B------:R-:W-:Y:S02]  /*ca60*/  LEA.HI.X.SX32 R3, R6, R93.reuse, 0x1, P6 ;  /* 0x0000005d06037211 */ /* 0x080fe400030f0eff */
[CC--:B------:R-:W-:Y:S01]  /*ca70*/  IADD3 R6, P6, R7.reuse, R64.reuse, RZ ;  /* 0x0000004007067210 */ /* 0x0c0fe20007fde0ff */
[C---:B--2---:R-:W-:Y:S01]  /*ca80*/  VIADD R5, R7.reuse, UR4 ;  /* 0x0000000407057c36 */ /* 0x044fe20008000000 */
[----:B------:R1:W-:Y:S02]  /*ca90*/  @P5 STG.E.U8 desc[UR14][R8.64], R33 ;  /* 0x0000002108005986 */ /* 0x0003e4000c10110e */
[-C--:B------:R-:W-:Y:S02]  /*caa0*/  LEA.HI.X.SX32 R7, R7, R93.reuse, 0x1, P6 ;  /* 0x0000005d07077211 */ /* 0x080fe400030f0eff */
[----:B------:R-:W-:Y:S02]  /*cab0*/  IADD3 R4, P6, R5, R64, RZ ;  /* 0x0000004005047210 */ /* 0x000fe40007fde0ff */
[----:B------:R-:W-:Y:S01]  /*cac0*/  ISETP.LT.AND P2, PT, R59, UR5, !P0 ;  /* 0x000000053b007c0c */ /* 0x000fe2000c741270 */
[----:B------:R-:W-:Y:S01]  /*cad0*/  ULDC UR5, c[0x0][0x22c] ;  /* 0x00008b0000057ab9 */ /* 0x000fe20000000800 */
[----:B------:R2:W-:Y:S01]  /*cae0*/  @P4 STG.E.U8 desc[UR14][R2.64], R11 ;  /* 0x0000000b02004986 */ /* 0x0005e2000c10110e */
[C---:B-1----:R-:W-:Y:S01]  /*caf0*/  VIADD R8, R5.reuse, UR4 ;  /* 0x0000000405087c36 */ /* 0x042fe20008000000 */
[----:B------:R-:W-:-:S02]  /*cb00*/  LEA.HI.X.SX32 R5, R5, R93, 0x1, P6 ;  /* 0x0000005d05057211 */ /* 0x000fc400030f0eff */
[----:B------:R-:W-:Y:S01]  /*cb10*/  ISETP.LT.AND P3, PT, R60, UR5, !P0 ;  /* 0x000000053c007c0c */ /* 0x000fe2000c761270 */
[----:B------:R-:W-:Y:S01]  /*cb20*/  ULDC UR5, c[0x0][0x22c] ;  /* 0x00008b0000057ab9 */ /* 0x000fe20000000800 */
[----:B--2---:R-:W-:Y:S02]  /*cb30*/  IADD3 R2, P6, R8, R64, RZ ;  /* 0x0000004008027210 */ /* 0x004fe40007fde0ff */
[----:B------:R-:W-:Y:S02]  /*cb40*/  PRMT R9, R14, 0x7771, RZ ;  /* 0x000077710e097816 */ /* 0x000fe400000000ff */
[C---:B------:R-:W-:Y:S01]  /*cb50*/  LEA.HI.X.SX32 R3, R8.reuse, R93, 0x1, P6 ;  /* 0x0000005d08037211 */ /* 0x040fe200030f0eff */
[----:B------:R-:W-:Y:S01]  /*cb60*/  VIADD R8, R8, UR4 ;  /* 0x0000000408087c36 */ /* 0x000fe20008000000 */
[----:B------:R-:W-:Y:S01]  /*cb70*/  ISETP.LT.AND P5, PT, R61, UR5, !P0 ;  /* 0x000000053d007c0c */ /* 0x000fe2000c7a1270 */
[----:B------:R-:W-:Y:S01]  /*cb80*/  ULDC UR5, c[0x0][0x22c] ;  /* 0x00008b0000057ab9 */ /* 0x000fe20000000800 */
[----:B------:R1:W-:Y:S01]  /*cb90*/  @P2 STG.E.U8 desc[UR14][R6.64], R9 ;  /* 0x0000000906002986 */ /* 0x0003e2000c10110e */
[----:B------:R-:W-:-:S02]  /*cba0*/  PRMT R33, R15, 0x7770, RZ ;  /* 0x000077700f217816 */ /* 0x000fc400000000ff */
[----:B------:R-:W-:Y:S01]  /*cbb0*/  ISETP.LT.AND P4, PT, R62, UR5, !P0 ;  /* 0x000000053e007c0c */ /* 0x000fe2000c781270 */
[----:B------:R-:W-:Y:S01]  /*cbc0*/  ULDC UR5, c[0x0][0x22c] ;  /* 0x00008b0000057ab9 */ /* 0x000fe20000000800 */
[----:B------:R-:W-:Y:S01]  /*cbd0*/  PRMT R11, R15, 0x7771, RZ ;  /* 0x000077710f0b7816 */ /* 0x000fe200000000ff */
[----:B------:R2:W-:Y:S01]  /*cbe0*/  @P3 STG.E.U8 desc[UR14][R4.64], R33 ;  /* 0x0000002104003986 */ /* 0x0005e2000c10110e */
[CC--:B-1----:R-:W-:Y:S01]  /*cbf0*/  IADD3 R6, P6, R8.reuse, R64.reuse, RZ ;  /* 0x0000004008067210 */ /* 0x0c2fe20007fde0ff */
[C---:B------:R-:W-:Y:S01]  /*cc00*/  VIADD R9, R8.reuse, UR4 ;  /* 0x0000000408097c36 */ /* 0x040fe20008000000 */
        /* <DEDUP_REMOVED lines=20> */
[C---:B------:R-:W-:Y:S02]  /*cd50*/  IADD3 R6, P6, R7.reuse, R64, RZ ;  /* 0x0000004007067210 */ /* 0x040fe40007fde0ff */
        /* <DEDUP_REMOVED lines=8> */
[----:B-1----:R-:W-:Y:S02]  /*cde0*/  IADD3 R2, P6, R8, R64, RZ ;  /* 0x0000004008027210 */ /* 0x002fe40007fde0ff */
        /* <DEDUP_REMOVED lines=10> */
[CC--:B-1----:R-:W-:Y:S01]  /*ce90*/  IADD3 R4, P6, R8.reuse, R64.reuse, RZ ;  /* 0x0000004008047210 */ /* 0x0c2fe20007fde0ff */
[----:B------:R-:W-:Y:S01]  /*cea0*/  VIADD R9, R8, UR4 ;  /* 0x0000000408097c36 */ /* 0x000fe20008000000 */
[----:B------:R-:W-:Y:S01]  /*ceb0*/  ISETP.LT.AND P5, PT, R70, UR5, !P0 ;  /* 0x0000000546007c0c */ /* 0x000fe2000c7a1270 */
[----:B------:R-:W-:Y:S01]  /*cec0*/  ULDC UR5, c[0x0][0x22c] ;  /* 0x00008b0000057ab9 */ /* 0x000fe20000000800 */
[-C--:B------:R-:W-:Y:S02]  /*ced0*/  LEA.HI.X.SX32 R5, R8, R93.reuse, 0x1, P6 ;  /* 0x0000005d08057211 */ /* 0x080fe400030f0eff */
[C---:B------:R-:W-:Y:S01]  /*cee0*/  IADD3 R8, P6, R9.reuse, R64, RZ ;  /* 0x0000004009087210 */ /* 0x040fe20007fde0ff */
[----:B--2---:R-:W-:Y:S01]  /*cef0*/  VIADD R6, R9, UR4 ;  /* 0x0000000409067c36 */ /* 0x004fe20008000000 */
[C---:B------:R-:W-:Y:S01]  /*cf00*/  PRMT R11, R15.reuse, 0x7773, RZ ;  /* 0x000077730f0b7816 */ /* 0x040fe200000000ff */
[----:B------:R1:W-:Y:S01]  /*cf10*/  @P2 STG.E.U8 desc[UR14][R2.64], R13 ;  /* 0x0000000d02002986 */ /* 0x0003e2000c10110e */
[----:B------:R-:W-:Y:S01]  /*cf20*/  PRMT R15, R15, 0x7772, RZ ;  /* 0x000077720f0f7816 */ /* 0x000fe200000000ff */
[----:B------:R-:W-:Y:S01]  /*cf30*/  VIADD R7, R6, UR4 ;  /* 0x0000000406077c36 */ /* 0x000fe20008000000 */
[----:B------:R-:W-:-:S02]  /*cf40*/  LEA.HI.X.SX32 R9, R9, R93, 0x1, P6 ;  /* 0x0000005d09097211 */ /* 0x000fc400030f0eff */
[----:B------:R-:W-:Y:S01]  /*cf50*/  ISETP.LT.AND P4, PT, R71, UR5, !P0 ;  /* 0x0000000547007c0c */ /* 0x000fe2000c781270 */
[----:B------:R2:W-:Y:S01]  /*cf60*/  @P3 STG.E.U8 desc[UR14][R4.64], R15 ;  /* 0x0000000f04003986 */ /* 0x0005e2000c10110e */
[----:B------:R-:W-:Y:S01]  /*cf70*/  ULDC UR5, c[0x0][0x22c] ;  /* 0x00008b0000057ab9 */ /* 0x000fe20000000800 */
[----:B-1----:R-:W-:-:S04]  /*cf80*/  IADD3 R2, P6, R6, R64, RZ ;  /* 0x0000004006027210 */ /* 0x002fc80007fde0ff */
[-C--:B------:R-:W-:Y:S02]  /*cf90*/  LEA.HI.X.SX32 R3, R6, R93.reuse, 0x1, P6 ;  /* 0x0000005d06037211 */ /* 0x080fe400030f0eff */
[CC--:B------:R-:W-:Y:S01]  /*cfa0*/  IADD3 R6, P6, R7.reuse, R64.reuse, RZ ;  /* 0x0000004007067210 */ /* 0x0c0fe20007fde0ff */
[C---:B--2---:R-:W-:Y:S01]  /*cfb0*/  VIADD R5, R7.reuse, UR4 ;  /* 0x0000000407057c36 */ /* 0x044fe20008000000 */
[----:B------:R1:W-:Y:S01]  /*cfc0*/  @P5 STG.E.U8 desc[UR14][R8.64], R11 ;  /* 0x0000000b08005986 */ /* 0x0003e2000c10110e */
[----:B---3--:R-:W-:Y:S02]  /*cfd0*/  PRMT R13, R16, 0x7770, RZ ;  /* 0x00007770100d7816 */ /* 0x008fe400000000ff */
        /* <DEDUP_REMOVED lines=73> */
[C---:B------:R-:W-:Y:S01]  /*d470*/  VIADD R7, R6.reuse, UR4 ;  /* 0x0000000406077c36 */ /* 0x040fe20008000000 */
        /* <DEDUP_REMOVED lines=82> */
[-C--:B------:R-:W-:Y:S01]  /*d9a0*/  LEA.HI.X.SX32 R9, R9, R93.reuse, 0x1, P6 ;  /* 0x0000005d09097211 */ /* 0x080fe200030f0eff */
[C---:B------:R-:W-:Y:S01]  /*d9b0*/  VIADD R7, R6.reuse, UR4 ;  /* 0x0000000406077c36 */ /* 0x040fe20008000000 */
[----:B------:R-:W-:Y:S01]  /*d9c0*/  ISETP.LT.AND P4, PT, R99, UR5, !P0 ;  /* 0x0000000563007c0c */ /* 0x000fe2000c781270 */
[----:B------:R-:W-:Y:S01]  /*d9d0*/  ULDC UR5, c[0x0][0x22c] ;  /* 0x00008b0000057ab9 */ /* 0x000fe20000000800 */
[----:B------:R-:W-:Y:S01]  /*d9e0*/  PRMT R13, R23, 0x7771, RZ ;  /* 0x00007771170d7816 */ /* 0x000fe200000000ff */
[----:B------:R2:W-:Y:S01]  /*d9f0*/  @P3 STG.E.U8 desc[UR14][R4.64], R15 ;  /* 0x0000000f04003986 */ /* 0x0005e2000c10110e */
[----:B-1----:R-:W-:Y:S02]  /*da00*/  IADD3 R2, P6, R6, R64, RZ ;  /* 0x0000004006027210 */ /* 0x002fe40007fde0ff */
[----:B------:R-:W-:Y:S01]  /*da10*/  ISETP.LT.AND P2, PT, R100, UR5, !P0 ;  /* 0x0000000564007c0c */ /* 0x000fe2000c741270 */
[----:B------:R-:W-:Y:S01]  /*da20*/  ULDC UR5, c[0x0][0x22c] ;  /* 0x00008b0000057ab9 */ /* 0x000fe20000000800 */
[----:B------:R-:W-:-:S02]  /*da30*/  LEA.HI.X.SX32 R3, R6, R93, 0x1, P6 ;  /* 0x0000005d06037211 */ /* 0x000fc400030f0eff */
[CC--:B------:R-:W-:Y:S01]  /*da40*/  IADD3 R6, P6, R7.reuse, R64.reuse, RZ ;  /* 0x0000004007067210 */ /* 0x0c0fe20007fde0ff */
[----:B--2---:R-:W-:Y:S01]  /*da50*/  VIADD R5, R7, UR4 ;  /* 0x0000000407057c36 */ /* 0x004fe20008000000 */
[----:B------:R-:W-:Y:S01]  /*da60*/  ISETP.LT.AND P3, PT, R103, UR5, !P0 ;  /* 0x0000000567007c0c */ /* 0x000fe2000c761270 */
[----:B------:R1:W-:Y:S01]  /*da70*/  @P5 STG.E.U8 desc[UR14][R8.64], R13 ;  /* 0x0000000d08005986 */ /* 0x0003e2000c10110e */
[----:B------:R-:W-:Y:S01]  /*da80*/  ULDC UR5, c[0x0][0x22c] ;  /* 0x00008b0000057ab9 */ /* 0x000fe20000000800 */
[----:B------:R-:W-:Y:S02]  /*da90*/  PRMT R11, R20, 0x7772, RZ ;  /* 0x00007772140b7816 */ /* 0x000fe400000000ff */
[-C--:B------:R-:W-:Y:S02]  /*daa0*/  LEA.HI.X.SX32 R7, R7, R93.reuse, 0x1, P6 ;  /* 0x0000005d07077211 */ /* 0x080fe400030f0eff */
[C---:B------:R-:W-:Y:S02]  /*dab0*/  IADD3 R4, P6, R5.reuse, R64, RZ ;  /* 0x0000004005047210 */ /* 0x040fe40007fde0ff */
[----:B------:R-:W-:Y:S01]  /*dac0*/  ISETP.LT.AND P5, PT, R104, UR5, !P0 ;  /* 0x0000000568007c0c */ /* 0x000fe2000c7a1270 */
[C---:B-1----:R-:W-:Y:S01]  /*dad0*/  VIADD R8, R5.reuse, UR4 ;  /* 0x0000000405087c36 */ /* 0x042fe20008000000 */
[----:B------:R1:W-:Y:S01]  /*dae0*/  @P4 STG.E.U8 desc[UR14][R2.64], R11 ;  /* 0x0000000b02004986 */ /* 0x0003e2000c10110e */
[----:B------:R-:W-:Y:S01]  /*daf0*/  LEA.HI.X.SX32 R5, R5, R93, 0x1, P6 ;  /* 0x0000005d05057211 */ /* 0x000fe200030f0eff */
[----:B------:R-:W-:Y:S01]  /*db00*/  ULDC UR5, c[0x0][0x22c] ;  /* 0x00008b0000057ab9 */ /* 0x000fe20000000800 */
[----:B------:R-:W-:-:S02]  /*db10*/  PRMT R9, R20, 0x7773, RZ ;  /* 0x0000777314097816 */ /* 0x000fc400000000ff */
[----:B------:R-:W-:Y:S01]  /*db20*/  ISETP.LT.AND P4, PT, R105, UR5, !P0 ;  /* 0x0000000569007c0c */ /* 0x000fe2000c781270 */
[----:B------:R-:W-:Y:S01]  /*db30*/  ULDC UR5, c[0x0][0x22c] ;  /* 0x00008b0000057ab9 */ /* 0x000fe20000000800 */
[CC--:B-1----:R-:W-:Y:S02]  /*db40*/  IADD3 R2, P6, R8.reuse, R64.reuse, RZ ;  /* 0x0000004008027210 */ /* 0x0c2fe40007fde0ff */
[C---:B------:R-:W-:Y:S02]  /*db50*/  PRMT R11, R21.reuse, 0x7772, RZ ;  /* 0x00007772150b7816 */ /* 0x040fe400000000ff */
[----:B------:R-:W-:Y:S02]  /*db60*/  PRMT R21, R21, 0x7773, RZ ;  /* 0x0000777315157816 */ /* 0x000fe400000000ff */
[C---:B------:R-:W-:Y:S01]  /*db70*/  LEA.HI.X.SX32 R3, R8.reuse, R93, 0x1, P6 ;  /* 0x0000005d08037211 */ /* 0x040fe200030f0eff */
[----:B------:R-:W-:Y:S01]  /*db80*/  VIADD R8, R8, UR4 ;  /* 0x0000000408087c36 */ /* 0x000fe20008000000 */
[----:B------:R1:W-:Y:S04]  /*db90*/  @P2 STG.E.U8 desc[UR14][R6.64], R9 ;  /* 0x0000000906002986 */ /* 0x0003e8000c10110e */
[----:B------:R2:W-:Y:S04]  /*dba0*/  @P3 STG.E.U8 desc[UR14][R4.64], R11 ;  /* 0x0000000b04003986 */ /* 0x0005e8000c10110e */
[----:B------:R3:W-:Y:S01]  /*dbb0*/  @P5 STG.E.U8 desc[UR14][R2.64], R21 ;  /* 0x0000001502005986 */ /* 0x0007e2000c10110e */
[----:B------:R-:W-:Y:S01]  /*dbc0*/  ISETP.LT.AND P2, PT, R106, UR5, !P0 ;  /* 0x000000056a007c0c */ /* 0x000fe2000c741270 */
[----:B------:R-:W-:Y:S01]  /*dbd0*/  ULDC UR5, c[0x0][0x22c] ;  /* 0x00008b0000057ab9 */ /* 0x000fe20000000800 */
[C---:B-1----:R-:W-:Y:S01]  /*dbe0*/  IADD3 R6, P5, R8.reuse, R64, RZ ;  /* 0x0000004008067210 */ /* 0x042fe20007fbe0ff */
[----:B------:R-:W-:Y:S01]  /*dbf0*/  VIADD R9, R8, UR4 ;  /* 0x0000000408097c36 */ /* 0x000fe20008000000 */
[----:B------:R-:W-:-:S02]  /*dc00*/  PRMT R15, R22, 0x7772, RZ ;  /* 0x00007772160f7816 */ /* 0x000fc400000000ff */
[-C--:B------:R-:W-:Y:S01]  /*dc10*/  LEA.HI.X.SX32 R7, R8, R93.reuse, 0x1, P5 ;  /* 0x0000005d08077211 */ /* 0x080fe200028f0eff */
[----:B--2---:R-:W-:Y:S01]  /*dc20*/  VIADD R4, R9, UR4 ;  /* 0x0000000409047c36 */ /* 0x004fe20008000000 */
[----:B------:R-:W-:Y:S01]  /*dc30*/  ISETP.LT.AND P3, PT, R107, UR5, !P0 ;  /* 0x000000056b007c0c */ /* 0x000fe2000c761270 */
[----:B------:R-:W-:Y:S01]  /*dc40*/  ULDC UR5, c[0x0][0x22c] ;  /* 0x00008b0000057ab9 */ /* 0x000fe20000000800 */
[CC--:B------:R-:W-:Y:S01]  /*dc50*/  IADD3 R8, P5, R9.reuse, R64.reuse, RZ ;  /* 0x0000004009087210 */ /* 0x0c0fe20007fbe0ff */
[----:B------:R1:W-:Y:S01]  /*dc60*/  @P4 STG.E.U8 desc[UR14][R6.64], R15 ;  /* 0x0000000f06004986 */ /* 0x0003e2000c10110e */
[----:B---3--:R-:W-:Y:S02]  /*dc70*/  IADD3 R2, P4, R4, R64, RZ ;  /* 0x0000004004027210 */ /* 0x008fe40007f9e0ff */
[----:B------:R-:W-:Y:S02]  /*dc80*/  PRMT R13, R22, 0x7773, RZ ;  /* 0x00007773160d7816 */ /* 0x000fe400000000ff */
[-C--:B------:R-:W-:Y:S01]  /*dc90*/  LEA.HI.X.SX32 R9, R9, R93.reuse, 0x1, P5 ;  /* 0x0000005d09097211 */ /* 0x080fe200028f0eff */
[C---:B------:R-:W-:Y:S01]  /*dca0*/  VIADD R5, R4.reuse, UR4 ;  /* 0x0000000404057c36 */ /* 0x040fe20008000000 */
[----:B------:R-:W-:Y:S01]  /*dcb0*/  LEA.HI.X.SX32 R3, R4, R93, 0x1, P4 ;  /* 0x0000005d04037211 */ /* 0x000fe200020f0eff */
[----:B------:R-:W-:Y:S01]  /*dcc0*/  ULDC UR4, c[0x0][0x248] ;  /* 0x0000920000047ab9 */ /* 0x000fe20000000800 */
[----:B------:R-:W-:-:S02]  /*dcd0*/  PRMT R11, R23, 0x7772, RZ ;  /* 0x00007772170b7816 */ /* 0x000fc400000000ff */
[----:B------:R-:W-:Y:S01]  /*dce0*/  ISETP.LT.AND P6, PT, R108, UR5, !P0 ;  /* 0x000000056c007c0c */ /* 0x000fe2000c7c1270 */
[----:B------:R2:W-:Y:S01]  /*dcf0*/  @P2 STG.E.U8 desc[UR14][R8.64], R13 ;  /* 0x0000000d08002986 */ /* 0x0005e2000c10110e */
[----:B------:R-:W-:Y:S01]  /*dd00*/  ULDC UR5, c[0x0][0x22c] ;  /* 0x00008b0000057ab9 */ /* 0x000fe20000000800 */
[C---:B-1----:R-:W-:Y:S02]  /*dd10*/  VIADD R7, R5.reuse, UR4 ;  /* 0x0000000405077c36 */ /* 0x042fe40008000000 */
[----:B------:R1:W-:Y:S01]  /*dd20*/  @P3 STG.E.U8 desc[UR14][R2.64], R11 ;  /* 0x0000000b02003986 */ /* 0x0003e2000c10110e */
[----:B------:R-:W-:Y:S01]  /*dd30*/  IADD3 R4, P3, R5, R64, RZ ;  /* 0x0000004005047210 */ /* 0x000fe20007f7e0ff */
[----:B------:R-:W-:Y:S01]  /*dd40*/  ULDC UR4, c[0x0][0x248] ;  /* 0x0000920000047ab9 */ /* 0x000fe20000000800 */
[----:B------:R-:W-:Y:S01]  /*dd50*/  ISETP.LT.AND P5, PT, R111, UR5, !P0 ;  /* 0x000000056f007c0c */ /* 0x000fe2000c7a1270 */
[----:B------:R-:W-:Y:S01]  /*dd60*/  ULDC UR5, c[0x0][0x22c] ;  /* 0x00008b0000057ab9 */ /* 0x000fe20000000800 */
[----:B------:R-:W-:-:S02]  /*dd70*/  PRMT R23, R23, 0x7773, RZ ;  /* 0x0000777317177816 */ /* 0x000fc400000000ff */
[-C--:B------:R-:W-:Y:S01]  /*dd80*/  LEA.HI.X.SX32 R5, R5, R93.reuse, 0x1, P3 ;  /* 0x0000005d05057211 */ /* 0x080fe200018f0eff */
[C---:B--2---:R-:W-:Y:S01]  /*dd90*/  VIADD R8, R7.reuse, UR4 ;  /* 0x0000000407087c36 */ /* 0x044fe20008000000 */
[----:B------:R-:W-:Y:S01]  /*dda0*/  ISETP.LT.AND P4, PT, R112, UR5, !P0 ;  /* 0x0000000570007c0c */ /* 0x000fe2000c781270 */
[----:B------:R-:W-:Y:S01]  /*ddb0*/  ULDC UR4, c[0x0][0x248] ;  /* 0x0000920000047ab9 */ /* 0x000fe20000000800 */
[CC--:B------:R-:W-:Y:S01]  /*ddc0*/  IADD3 R6, P3, R7.reuse, R64.reuse, RZ ;  /* 0x0000004007067210 */ /* 0x0c0fe20007f7e0ff */
[----:B------:R2:W-:Y:S01]  /*ddd0*/  @P6 STG.E.U8 desc[UR14][R4.64], R23 ;  /* 0x0000001704006986 */ /* 0x0005e2000c10110e */
[----:B-1----:R-:W-:Y:S01]  /*dde0*/  IADD3 R2, P6, R8, R64, RZ ;  /* 0x0000004008027210 */ /* 0x002fe20007fde0ff */
[----:B------:R-:W-:Y:S01]  /*ddf0*/  ULDC UR5, c[0x0][0x22c] ;  /* 0x00008b0000057ab9 */ /* 0x000fe20000000800 */
[----:B----4-:R-:W-:Y:S02]  /*de00*/  PRMT R9, R24, 0x7770, RZ ;  /* 0x0000777018097816 */ /* 0x010fe400000000ff */
[----:B------:R-:W-:-:S02]  /*de10*/  LEA.HI.X.SX32 R7, R7, R93, 0x1, P3 ;  /* 0x0000005d07077211 */ /* 0x000fc400018f0eff */
[C---:B------:R-:W-:Y:S01]  /*de20*/  LEA.HI.X.SX32 R3, R8.reuse, R93, 0x1, P6 ;  /* 0x0000005d08037211 */ /* 0x040fe200030f0eff */
[----:B------:R-:W-:Y:S01]  /*de30*/  VIADD R8, R8, UR4 ;  /* 0x0000000408087c36 */ /* 0x000fe20008000000 */
[----:B------:R-:W-:Y:S02]  /*de40*/  PRMT R13, R24, 0x7771, RZ ;  /* 0x00007771180d7816 */ /* 0x000fe400000000ff */
[----:B------:R-:W-:Y:S01]  /*de50*/  ISETP.LT.AND P2, PT, R113, UR6, !P0 ;  /* 0x0000000671007c0c */ /* 0x000fe2000c741270 */
[----:B------:R1:W-:Y:S01]  /*de60*/  @P5 STG.E.U8 desc[UR14][R6.64], R9 ;  /* 0x0000000906005986 */ /* 0x0003e2000c10110e */
[----:B------:R-:W-:Y:S01]  /*de70*/  ULDC UR4, c[0x0][0x248] ;  /* 0x0000920000047ab9 */ /* 0x000fe20000000800 */
[----:B------:R-:W-:Y:S01]  /*de80*/  ISETP.LT.AND P3, PT, R114, UR5, !P0 ;  /* 0x0000000572007c0c */ /* 0x000fe2000c761270 */
[----:B------:R-:W-:Y:S01]  /*de90*/  ULDC UR5, c[0x0][0x22c] ;  /* 0x00008b0000057ab9 */ /* 0x000fe20000000800 */
[----:B------:R3:W-:Y:S01]  /*dea0*/  @P4 STG.E.U8 desc[UR14][R2.64], R13 ;  /* 0x0000000d02004986 */ /* 0x0007e2000c10110e */
[----:B--2---:R-:W-:Y:S01]  /*deb0*/  IADD3 R4, P4, R8, R64, RZ ;  /* 0x0000004008047210 */ /* 0x004fe20007f9e0ff */
[----:B------:R-:W-:Y:S01]  /*dec0*/  ULDC UR6, c[0x0][0x22c] ;  /* 0x00008b0000067ab9 */ /* 0x000fe20000000800 */
[----:B------:R-:W-:-:S02]  /*ded0*/  PRMT R11, R25, 0x7770, RZ ;  /* 0x00007770190b7816 */ /* 0x000fc400000000ff */
[C---:B------:R-:W-:Y:S01]  /*dee0*/  LEA.HI.X.SX32 R5, R8.reuse, R93, 0x1, P4 ;  /* 0x0000005d08057211 */ /* 0x040fe200020f0eff */
[----:B-1----:R-:W-:Y:S01]  /*def0*/  VIADD R9, R8, UR4 ;  /* 0x0000000408097c36 */ /* 0x002fe20008000000 */
[----:B------:R-:W-:-:S03]  /*df00*/  ULDC UR4, c[0x0][0x22c] ;  /* 0x00008b0000047ab9 */ /* 0x000fc60000000800 */
[----:B------:R1:W-:Y:S01]  /*df10*/  @P2 STG.E.U8 desc[UR14][R4.64], R11 ;  /* 0x0000000b04002986 */ /* 0x0003e2000c10110e */
[----:B------:R-:W-:Y:S01]  /*df20*/  ISETP.LT.AND P2, PT, R119, UR4, !P0 ;  /* 0x0000000477007c0c */ /* 0x000fe2000c741270 */
[----:B------:R-:W-:Y:S01]  /*df30*/  ULDC UR4, c[0x0][0x248] ;  /* 0x0000920000047ab9 */ /* 0x000fe20000000800 */
[-C--:B------:R-:W-:Y:S02]  /*df40*/  IADD3 R6, P4, R9, R64.reuse, RZ ;  /* 0x0000004009067210 */ /* 0x080fe40007f9e0ff */
[----:B---3--:R-:W-:Y:S02]  /*df50*/  PRMT R13, R25, 0x7771, RZ ;  /* 0x00007771190d7816 */ /* 0x008fe400000000ff */
[C---:B------:R-:W-:Y:S01]  /*df60*/  LEA.HI.X.SX32 R7, R9.reuse, R93, 0x1, P4 ;  /* 0x0000005d09077211 */ /* 0x040fe200020f0eff */
[----:B------:R-:W-:Y:S01]  /*df70*/  VIADD R9, R9, UR4 ;  /* 0x0000000409097c36 */ /* 0x000fe20008000000 */
[----:B------:R-:W-:Y:S01]  /*df80*/  ISETP.LT.AND P6, PT, R115, UR5, !P0 ;  /* 0x0000000573007c0c */ /* 0x000fe2000c7c1270 */
[----:B------:R-:W-:Y:S01]  /*df90*/  ULDC UR4, c[0x0][0x248] ;  /* 0x0000920000047ab9 */ /* 0x000fe20000000800 */
[----:B------:R-:W-:Y:S01]  /*dfa0*/  ULDC UR5, c[0x0][0x22c] ;  /* 0x00008b0000057ab9 */ /* 0x000fe20000000800 */
[----:B------:R2:W-:Y:S01]  /*dfb0*/  @P3 STG.E.U8 desc[UR14][R6.64], R13 ;  /* 0x0000000d06003986 */ /* 0x0005e2000c10110e */
[C---:B------:R-:W-:Y:S01]  /*dfc0*/  IADD3 R2, P3, R9.reuse, R64, RZ ;  /* 0x0000004009027210 */ /* 0x040fe20007f7e0ff */
[----:B-1----:R-:W-:Y:S01]  /*dfd0*/  VIADD R5, R9, UR4 ;  /* 0x0000000409057c36 */ /* 0x002fe20008000000 */
[----:B------:R-:W-:Y:S01]  /*dfe0*/  ULDC UR4, c[0x0][0x248] ;  /* 0x0000920000047ab9 */ /* 0x000fe20000000800 */
[----:B------:R-:W-:-:S02]  /*dff0*/  PRMT R11, R26, 0x7770, RZ ;  /* 0x000077701a0b7816 */ /* 0x000fc400000000ff */
[-C--:B------:R-:W-:Y:S01]  /*e000*/  LEA.HI.X.SX32 R3, R9, R93.reuse, 0x1, P3 ;  /* 0x0000005d09037211 */ /* 0x080fe200018f0eff */
[C---:B------:R-:W-:Y:S01]  /*e010*/  VIADD R8, R5.reuse, UR4 ;  /* 0x0000000405087c36 */ /* 0x040fe20008000000 */
[----:B------:R-:W-:Y:S01]  /*e020*/  ISETP.LT.AND P5, PT, R116, UR5, !P0 ;  /* 0x0000000574007c0c */ /* 0x000fe2000c7a1270 */
[----:B------:R-:W-:Y:S01]  /*e030*/  ULDC UR4, c[0x0][0x248] ;  /* 0x0000920000047ab9 */ /* 0x000fe20000000800 */
[CC--:B------:R-:W-:Y:S01]  /*e040*/  IADD3 R4, P3, R5.reuse, R64.reuse, RZ ;  /* 0x0000004005047210 */ /* 0x0c0fe20007f7e0ff */
[----:B------:R1:W-:Y:S01]  /*e050*/  @P6 STG.E.U8 desc[UR14][R2.64], R11 ;  /* 0x0000000b02006986 */ /* 0x0003e2000c10110e */
[----:B--2---:R-:W-:Y:S01]  /*e060*/  IADD3 R6, P6, R8, R64, RZ ;  /* 0x0000004008067210 */ /* 0x004fe20007fde0ff */
[----:B------:R-:W-:Y:S01]  /*e070*/  ULDC UR5, c[0x0][0x22c] ;  /* 0x00008b0000057ab9 */ /* 0x000fe20000000800 */
[----:B------:R-:W-:Y:S02]  /*e080*/  PRMT R9, R26, 0x7771, RZ ;  /* 0x000077711a097816 */ /* 0x000fe400000000ff */
[----:B------:R-:W-:-:S02]  /*e090*/  LEA.HI.X.SX32 R5, R5, R93, 0x1, P3 ;  /* 0x0000005d05057211 */ /* 0x000fc400018f0eff */
[C---:B------:R-:W-:Y:S01]  /*e0a0*/  LEA.HI.X.SX32 R7, R8.reuse, R93, 0x1, P6 ;  /* 0x0000005d08077211 */ /* 0x040fe200030f0eff */
[----:B------:R-:W-:Y:S01]  /*e0b0*/  VIADD R8, R8, UR4 ;  /* 0x0000000408087c36 */ /* 0x000fe20008000000 */
[----:B------:R-:W-:Y:S02]  /*e0c0*/  PRMT R13, R27, 0x7770, RZ ;  /* 0x000077701b0d7816 */ /* 0x000fe400000000ff */
[----:B------:R-:W-:Y:S01]  /*e0d0*/  ISETP.LT.AND P4, PT, R121, UR5, !P0 ;  /* 0x0000000579007c0c */ /* 0x000fe2000c781270 */
[----:B------:R2:W-:Y:S01]  /*e0e0*/  @P5 STG.E.U8 desc[UR14][R4.64], R9 ;  /* 0x0000000904005986 */ /* 0x0005e2000c10110e */
[----:B------:R-:W-:Y:S01]  /*e0f0*/  ULDC UR4, c[0x0][0x248] ;  /* 0x0000920000047ab9 */ /* 0x000fe20000000800 */
[----:B------:R-:W-:Y:S02]  /*e100*/  ULDC UR5, c[0x0][0x22c] ;  /* 0x00008b0000057ab9 */ /* 0x000fe40000000800 */
[----:B------:R3:W-:Y:S01]  /*e110*/  @P2 STG.E.U8 desc[UR14][R6.64], R13 ;  /* 0x0000000d06002986 */ /* 0x0007e2000c10110e */
[----:B-1----:R-:W-:-:S02]  /*e120*/  IADD3 R2, P2, R8, R64, RZ ;  /* 0x0000004008027210 */ /* 0x002fc40007f5e0ff */
[----:B------:R-:W-:Y:S01]  /*e130*/  ISETP.LT.AND P3, PT, R123, UR5, !P0 ;  /* 0x000000057b007c0c */ /* 0x000fe2000c761270 */
[----:B------:R-:W-:Y:S01]  /*e140*/  ULDC UR5, c[0x0][0x22c] ;  /* 0x00008b0000057ab9 */ /* 0x000fe20000000800 */
[C---:B------:R-:W-:Y:S02]  /*e150*/  LEA.HI.X.SX32 R3, R8.reuse, R93, 0x1, P2 ;  /* 0x0000005d08037211 */ /* 0x040fe400010f0eff */
[----:B------:R-:W-:Y:S01]  /*e160*/  PRMT R11, R27, 0x7771, RZ ;  /* 0x000077711b0b7816 */ /* 0x000fe200000000ff */
[----:B--2---:R-:W-:Y:S01]  /*e170*/  VIADD R9, R8, UR4 ;  /* 0x0000000408097c36 */ /* 0x004fe20008000000 */
[----:B------:R-:W-:-:S03]  /*e180*/  ULDC UR4, c[0x0][0x22c] ;  /* 0x00008b0000047ab9 */ /* 0x000fc60000000800 */
[----:B------:R1:W-:Y:S01]  /*e190*/  @P4 STG.E.U8 desc[UR14][R2.64], R11 ;  /* 0x0000000b02004986 */ /* 0x0003e2000c10110e */
[----:B------:R-:W-:Y:S02]  /*e1a0*/  IADD3 R4, P2, R9, R64, RZ ;  /* 0x0000004009047210 */ /* 0x000fe40007f5e0ff */
[----:B------:R-:W-:Y:S01]  /*e1b0*/  ISETP.LT.AND P4, PT, R129, UR4, !P0 ;  /* 0x0000000481007c0c */ /* 0x000fe2000c781270 */
[----:B------:R-:W-:Y:S01]  /*e1c0*/  ULDC UR4, c[0x0][0x248] ;  /* 0x0000920000047ab9 */ /* 0x000fe20000000800 */
[C---:B------:R-:W-:Y:S01]  /*e1d0*/  LEA.HI.X.SX32 R5, R9.reuse, R93, 0x1, P2 ;  /* 0x0000005d09057211 */ /* 0x040fe200010f0eff */
[----:B------:R-:W-:Y:S01]  /*e1e0*/  VIADD R9, R9, UR4 ;  /* 0x0000000409097c36 */ /* 0x000fe20008000000 */
[----:B---3--:R-:W-:Y:S01]  /*e1f0*/  PRMT R13, R24, 0x7772, RZ ;  /* 0x00007772180d7816 */ /* 0x008fe200000000ff */
[----:B------:R-:W-:Y:S01]  /*e200*/  ULDC UR4, c[0x0][0x248] ;  /* 0x0000920000047ab9 */ /* 0x000fe20000000800 */
[----:B------:R-:W-:Y:S01]  /*e210*/  ISETP.LT.AND P6, PT, R124, UR5, !P0 ;  /* 0x000000057c007c0c */ /* 0x000fe2000c7c1270 */
[----:B------:R-:W-:-:S02]  /*e220*/  ULDC UR5, c[0x0][0x22c] ;  /* 0x00008b0000057ab9 */ /* 0x000fc40000000800 */
[----:B------:R2:W-:Y:S01]  /*e230*/  @P3 STG.E.U8 desc[UR14][R4.64], R13 ;  /* 0x0000000d04003986 */ /* 0x0005e2000c10110e */
[CC--:B------:R-:W-:Y:S01]  /*e240*/  IADD3 R6, P3, R9.reuse, R64.reuse, RZ ;  /* 0x0000004009067210 */ /* 0x0c0fe20007f7e0ff */
[C---:B-1----:R-:W-:Y:S01]  /*e250*/  VIADD R3, R9.reuse, UR4 ;  /* 0x0000000409037c36 */ /* 0x042fe20008000000 */
[----:B------:R-:W-:Y:S01]  /*e260*/  ULDC UR4, c[0x0][0x248] ;  /* 0x0000920000047ab9 */ /* 0x000fe20000000800 */
[----:B------:R-:W-:Y:S02]  /*e270*/  PRMT R11, R24, 0x7773, RZ ;  /* 0x00007773180b7816 */ /* 0x000fe400000000ff */
[----:B------:R-:W-:Y:S01]  /*e280*/  LEA.HI.X.SX32 R7, R9, R93, 0x1, P3 ;  /* 0x0000005d09077211 */ /* 0x000fe200018f0eff */
[C---:B------:R-:W-:Y:S01]  /*e290*/  VIADD R8, R3.reuse, UR4 ;  /* 0x0000000403087c36 */ /* 0x040fe20008000000 */
[----:B------:R-:W-:Y:S01]  /*e2a0*/  ISETP.LT.AND P5, PT, R126, UR5, !P0 ;  /* 0x000000057e007c0c */ /* 0x000fe2000c7a1270 */
[----:B------:R-:W-:Y:S01]  /*e2b0*/  ULDC UR4, c[0x0][0x248] ;  /* 0x0000920000047ab9 */ /* 0x000fe20000000800 */
[-C--:B------:R-:W-:Y:S01]  /*e2c0*/  IADD3 R2, P3, R3, R64.reuse, RZ ;  /* 0x0000004003027210 */ /* 0x080fe20007f7e0ff */
[----:B------:R1:W-:Y:S01]  /*e2d0*/  @P6 STG.E.U8 desc[UR14][R6.64], R11 ;  /* 0x0000000b06006986 */ /* 0x0003e2000c10110e */
[----:B--2---:R-:W-:Y:S01]  /*e2e0*/  IADD3 R4, P6, R8, R64, RZ ;  /* 0x0000004008047210 */ /* 0x004fe20007fde0ff */
[----:B------:R-:W-:Y:S01]  /*e2f0*/  ULDC UR5, c[0x0][0x22c] ;  /* 0x00008b0000057ab9 */ /* 0x000fe20000000800 */
[----:B------:R-:W-:-:S02]  /*e300*/  PRMT R9, R25, 0x7772, RZ ;  /* 0x0000777219097816 */ /* 0x000fc400000000ff */
[-C--:B------:R-:W-:Y:S02]  /*e310*/  LEA.HI.X.SX32 R3, R3, R93.reuse, 0x1, P3 ;  /* 0x0000005d03037211 */ /* 0x080fe400018f0eff */
        /* <DEDUP_REMOVED lines=11> */
[----:B------:R-:W-:Y:S02]  /*e3d0*/  LEA.HI.X.SX32 R7, R8, R93, 0x1, P4 ;  /* 0x0000005d08077211 */ /* 0x000fe400020f0eff */
        /* <DEDUP_REMOVED lines=9> */
[----:B------:R-:W-:Y:S01]  /*e470*/  PRMT R13, R26, 0x7773, RZ ;  /* 0x000077731a0d7816 */ /* 0x000fe200000000ff */
[----:B------:R-:W-:Y:S01]  /*e480*/  ULDC UR4, c[0x0][0x248] ;  /* 0x0000920000047ab9 */ /* 0x000fe20000000800 */
[----:B------:R-:W-:Y:S01]  /*e490*/  ISETP.LT.AND P5, PT, R134, UR5, !P0 ;  /* 0x0000000586007c0c */ /* 0x000fe2000c7a1270 */
[----:B------:R-:W-:-:S02]  /*e4a0*/  ULDC UR5, c[0x0][0x22c] ;  /* 0x00008b0000057ab9 */ /* 0x000fc40000000800 */
[----:B------:R2:W-:Y:S01]  /*e4b0*/  @P3 STG.E.U8 desc[UR14][R2.64], R13 ;  /* 0x0000000d02003986 */ /* 0x0005e2000c10110e */
[CC--:B---3--:R-:W-:Y:S01]  /*e4c0*/  IADD3 R4, P3, R9.reuse, R64.reuse, RZ ;  /* 0x0000004009047210 */ /* 0x0c8fe20007f7e0ff */
[----:B-1----:R-:W-:Y:S01]  /*e4d0*/  VIADD R7, R9, UR4 ;  /* 0x0000000409077c36 */ /* 0x002fe20008000000 */
[----:B------:R-:W-:Y:S01]  /*e4e0*/  ISETP.LT.AND P4, PT, R137, UR5, !P0 ;  /* 0x0000000589007c0c */ /* 0x000fe2000c781270 */
[----:B------:R-:W-:Y:S01]  /*e4f0*/  ULDC UR4, c[0x0][0x248] ;  /* 0x0000920000047ab9 */ /* 0x000fe20000000800 */
[----:B------:R-:W-:Y:S01]  /*e500*/  LEA.HI.X.SX32 R5, R9, R93, 0x1, P3 ;  /* 0x0000005d09057211 */ /* 0x000fe200018f0eff */
[----:B------:R-:W-:Y:S01]  /*e510*/  ULDC UR5, c[0x0][0x22c] ;  /* 0x00008b0000057ab9 */ /* 0x000fe20000000800 */
[C---:B------:R-:W-:Y:S01]  /*e520*/  IADD3 R6, P3, R7.reuse, R64, RZ ;  /* 0x0000004007067210 */ /* 0x040fe20007f7e0ff */
[----:B------:R-:W-:Y:S01]  /*e530*/  VIADD R8, R7, UR4 ;  /* 0x0000000407087c36 */ /* 0x000fe20008000000 */
[C---:B------:R-:W-:Y:S01]  /*e540*/  PRMT R11, R27.reuse, 0x7773, RZ ;  /* 0x000077731b0b7816 */ /* 0x040fe200000000ff */
[----:B------:R-:W-:Y:S01]  /*e550*/  ULDC UR4, c[0x0][0x22c] ;  /* 0x00008b0000047ab9 */ /* 0x000fe20000000800 */
[----:B------:R-:W-:-:S02]  /*e560*/  PRMT R27, R27, 0x7772, RZ ;  /* 0x000077721b1b7816 */ /* 0x000fc400000000ff */
[----:B------:R-:W-:Y:S02]  /*e570*/  LEA.HI.X.SX32 R7, R7, R93, 0x1, P3 ;  /* 0x0000005d07077211 */ /* 0x000fe400018f0eff */
[----:B--2---:R-:W-:Y:S01]  /*e580*/  IADD3 R2, P3, R8, R64, RZ ;  /* 0x0000004008027210 */ /* 0x004fe20007f7e0ff */
[----:B------:R1:W-:Y:S01]  /*e590*/  @P5 STG.E.U8 desc[UR14][R4.64], R27 ;  /* 0x0000001b04005986 */ /* 0x0003e2000c10110e */
[----:B0-----:R-:W-:-:S03]  /*e5a0*/  PRMT R15, R28, 0x7770, RZ ;  /* 0x000077701c0f7816 */ /* 0x001fc600000000ff */
[----:B------:R0:W-:Y:S01]  /*e5b0*/  @P4 STG.E.U8 desc[UR14][R6.64], R11 ;  /* 0x0000000b06004986 */ /* 0x0001e2000c10110e */
[----:B------:R-:W-:Y:S01]  /*e5c0*/  ISETP.LT.AND P4, PT, R145, UR4, !P0 ;  /* 0x0000000491007c0c */ /* 0x000fe2000c781270 */
[----:B------:R-:W-:Y:S01]  /*e5d0*/  ULDC UR4, c[0x0][0x248] ;  /* 0x0000920000047ab9 */ /* 0x000fe20000000800 */
[C---:B------:R-:W-:Y:S01]  /*e5e0*/  LEA.HI.X.SX32 R3, R8.reuse, R93, 0x1, P3 ;  /* 0x0000005d08037211 */ /* 0x040fe200018f0eff */
[----:B------:R-:W-:Y:S01]  /*e5f0*/  VIADD R8, R8, UR4 ;  /* 0x0000000408087c36 */ /* 0x000fe20008000000 */
[----:B------:R-:W-:Y:S01]  /*e600*/  ISETP.LT.AND P6, PT, R140, UR5, !P0 ;  /* 0x000000058c007c0c */ /* 0x000fe2000c7c1270 */
[----:B------:R-:W-:Y:S01]  /*e610*/  ULDC UR4, c[0x0][0x248] ;  /* 0x0000920000047ab9 */ /* 0x000fe20000000800 */
[----:B------:R-:W-:Y:S01]  /*e620*/  ULDC UR5, c[0x0][0x22c] ;  /* 0x00008b0000057ab9 */ /* 0x000fe20000000800 */
[----:B------:R2:W-:Y:S01]  /*e630*/  @P2 STG.E.U8 desc[UR14][R2.64], R15 ;  /* 0x0000000f02002986 */ /* 0x0005e2000c10110e */
[C---:B-1----:R-:W-:Y:S01]  /*e640*/  IADD3 R4, P2, R8.reuse, R64, RZ ;  /* 0x0000004008047210 */ /* 0x042fe20007f5e0ff */
[----:B0-----:R-:W-:Y:S01]  /*e650*/  VIADD R7, R8, UR4 ;  /* 0x0000000408077c36 */ /* 0x001fe20008000000 */
[----:B------:R-:W-:-:S02]  /*e660*/  ULDC UR4, c[0x0][0x248] ;  /* 0x0000920000047ab9 */ /* 0x000fc40000000800 */
[----:B------:R-:W-:Y:S02]  /*e670*/  LEA.HI.X.SX32 R5, R8, R93, 0x1, P2 ;  /* 0x0000005d08057211 */ /* 0x000fe400010f0eff */
[----:B------:R-:W-:Y:S01]  /*e680*/  PRMT R13, R28, 0x7771, RZ ;  /* 0x000077711c0d7816 */ /* 0x000fe200000000ff */
        /* <DEDUP_REMOVED lines=17> */
[----:B0-----:R-:W-:-:S02]  /*e7a0*/  IADD3 R4, P4, R8, R64, RZ ;  /* 0x0000004008047210 */ /* 0x001fc40007f9e0ff */
[----:B------:R-:W-:Y:S01]  /*e7b0*/  ISETP.LT.AND P2, PT, R148, UR5, !P0 ;  /* 0x0000000594007c0c */ /* 0x000fe2000c741270 */
[----:B------:R-:W-:Y:S01]  /*e7c0*/  ULDC UR5, c[0x0][0x22c] ;  /* 0x00008b0000057ab9 */ /* 0x000fe20000000800 */
[----:B------:R-:W-:Y:S02]  /*e7d0*/  LEA.HI.X.SX32 R5, R8, R93, 0x1, P4 ;  /* 0x0000005d08057211 */ /* 0x000fe400020f0eff */
[----:B------:R-:W-:Y:S01]  /*e7e0*/  PRMT R13, R30, 0x7770, RZ ;  /* 0x000077701e0d7816 */ /* 0x000fe200000000ff */
[----:B-1----:R-:W-:Y:S01]  /*e7f0*/  VIADD R9, R8, UR4 ;  /* 0x0000000408097c36 */ /* 0x002fe20008000000 */
[----:B------:R-:W-:-:S03]  /*e800*/  ULDC UR4, c[0x0][0x22c] ;  /* 0x00008b0000047ab9 */ /* 0x000fc60000000800 */
[----:B------:R0:W-:Y:S01]  /*e810*/  @P3 STG.E.U8 desc[UR14][R4.64], R13 ;  /* 0x0000000d04003986 */ /* 0x0001e2000c10110e */
[----:B------:R-:W-:Y:S02]  /*e820*/  IADD3 R6, P4, R9, R64, RZ ;  /* 0x0000004009067210 */ /* 0x000fe40007f9e0ff */
[----:B------:R-:W-:Y:S01]  /*e830*/  ISETP.LT.AND P3, PT, R153, UR4, !P0 ;  /* 0x0000000499007c0c */ /* 0x000fe2000c761270 */
[----:B------:R-:W-:Y:S01]  /*e840*/  ULDC UR4, c[0x0][0x248] ;  /* 0x0000920000047ab9 */ /* 0x000fe20000000800 */
[C---:B------:R-:W-:Y:S01]  /*e850*/  LEA.HI.X.SX32 R7, R9.reuse, R93, 0x1, P4 ;  /* 0x0000005d09077211 */ /* 0x040fe200020f0eff */
[----:B------:R-:W-:Y:S01]  /*e860*/  VIADD R9, R9, UR4 ;  /* 0x0000000409097c36 */ /* 0x000fe20008000000 */
[----:B--2---:R-:W-:Y:S01]  /*e870*/  PRMT R11, R30, 0x7771, RZ ;  /* 0x000077711e0b7816 */ /* 0x004fe200000000ff */
[----:B------:R-:W-:Y:S01]  /*e880*/  ULDC UR4, c[0x0][0x248] ;  /* 0x0000920000047ab9 */ /* 0x000fe20000000800 */
[----:B------:R-:W-:Y:S01]  /*e890*/  ISETP.LT.AND P6, PT, R150, UR5, !P0 ;  /* 0x0000000596007c0c */ /* 0x000fe2000c7c1270 */
[----:B------:R-:W-:-:S02]  /*e8a0*/  ULDC UR5, c[0x0][0x22c] ;  /* 0x00008b0000057ab9 */ /* 0x000fc40000000800 */
[----:B------:R1:W-:Y:S01]  /*e8b0*/  @P2 STG.E.U8 desc[UR14][R6.64], R11 ;  /* 0x0000000b06002986 */ /* 0x0003e2000c10110e */
[CC--:B------:R-:W-:Y:S01]  /*e8c0*/  IADD3 R2, P2, R9.reuse, R64.reuse, RZ ;  /* 0x0000004009027210 */ /* 0x0c0fe20007f5e0ff */
[----:B0-----:R-:W-:Y:S01]  /*e8d0*/  VIADD R5, R9, UR4 ;  /* 0x0000000409057c36 */ /* 0x001fe20008000000 */
        /* <DEDUP_REMOVED lines=8> */
[----:B-1----:R-:W-:Y:S01]  /*e960*/  IADD3 R6, P6, R8, R64, RZ ;  /* 0x0000004008067210 */ /* 0x002fe20007fde0ff */
        /* <DEDUP_REMOVED lines=19> */
[C---:B------:R-:W-:Y:S02]  /*eaa0*/  IADD3 R4, P5, R9.reuse, R64, RZ ;  /* 0x0000004009047210 */ /* 0x040fe40007fbe0ff */
        /* <DEDUP_REMOVED lines=8> */
[----:B------:R-:W-:Y:S01]  /*eb30*/  ISETP.LT.AND P3, PT, R157, UR5, !P0 ;  /* 0x000000059d007c0c */ /* 0x000fe2000c761270 */
[----:B------:R1:W-:Y:S01]  /*eb40*/  @P2 STG.E.U8 desc[UR14][R4.64], R11 ;  /* 0x0000000b04002986 */ /* 0x0003e2000c10110e */
[----:B------:R-:W-:Y:S01]  /*eb50*/  ULDC UR5, c[0x0][0x22c] ;  /* 0x00008b0000057ab9 */ /* 0x000fe20000000800 */
[CC--:B0-----:R-:W-:Y:S01]  /*eb60*/  IADD3 R2, P2, R9.reuse, R64.reuse, RZ ;  /* 0x0000004009027210 */ /* 0x0c1fe20007f5e0ff */
[----:B------:R-:W-:Y:S01]  /*eb70*/  VIADD R7, R9, UR4 ;  /* 0x0000000409077c36 */ /* 0x000fe20008000000 */
[----:B------:R-:W-:Y:S01]  /*eb80*/  ISETP.LT.AND P5, PT, R159, UR5, !P0 ;  /* 0x000000059f007c0c */ /* 0x000fe2000c7a1270 */
[----:B------:R-:W-:Y:S01]  /*eb90*/  ULDC UR5, c[0x0][0x248] ;  /* 0x0000920000057ab9 */ /* 0x000fe20000000800 */
[----:B------:R-:W-:Y:S01]  /*eba0*/  PRMT R29, R29, 0x7773, RZ ;  /* 0x000077731d1d7816 */ /* 0x000fe200000000ff */
[----:B------:R-:W-:Y:S01]  /*ebb0*/  VIADD R8, R7, UR5 ;  /* 0x0000000507087c36 */ /* 0x000fe20008000000 */
[----:B------:R-:W-:Y:S01]  /*ebc0*/  LEA.HI.X.SX32 R3, R9, R93, 0x1, P2 ;  /* 0x0000005d09037211 */ /* 0x000fe200010f0eff */
[----:B------:R-:W-:Y:S01]  /*ebd0*/  ULDC UR4, c[0x0][0x22c] ;  /* 0x00008b0000047ab9 */ /* 0x000fe20000000800 */
[----:B------:R-:W-:Y:S01]  /*ebe0*/  IADD3 R6, P2, R7, R64, RZ ;  /* 0x0000004007067210 */ /* 0x000fe20007f5e0ff */
[----:B------:R-:W-:-:S02]  /*ebf0*/  ULDC UR5, c[0x0][0x22c] ;  /* 0x00008b0000057ab9 */ /* 0x000fc40000000800 */
[----:B------:R0:W-:Y:S01]  /*ec00*/  @P6 STG.E.U8 desc[UR14][R2.64], R29 ;  /* 0x0000001d02006986 */ /* 0x0001e2000c10110e */
[-C--:B-1----:R-:W-:Y:S02]  /*ec10*/  IADD3 R4, P6, R8, R64.reuse, RZ ;  /* 0x0000004008047210 */ /* 0x082fe40007fde0ff */
[-C--:B------:R-:W-:Y:S02]  /*ec20*/  LEA.HI.X.SX32 R7, R7, R93.reuse, 0x1, P2 ;  /* 0x0000005d07077211 */ /* 0x080fe400010f0eff */
[----:B------:R-:W-:Y:S01]  /*ec30*/  ISETP.LT.AND P2, PT, R160, UR4, !P0 ;  /* 0x00000004a0007c0c */ /* 0x000fe2000c741270 */
[----:B------:R-:W-:Y:S01]  /*ec40*/  ULDC UR4, c[0x0][0x248] ;  /* 0x0000920000047ab9 */ /* 0x000fe20000000800 */
[----:B------:R-:W-:Y:S02]  /*ec50*/  PRMT R9, R30, 0x7772, RZ ;  /* 0x000077721e097816 */ /* 0x000fe400000000ff */
[C---:B------:R-:W-:Y:S01]  /*ec60*/  LEA.HI.X.SX32 R5, R8.reuse, R93, 0x1, P6 ;  /* 0x0000005d08057211 */ /* 0x040fe200030f0eff */
[----:B------:R-:W-:Y:S01]  /*ec70*/  VIADD R8, R8, UR4 ;  /* 0x0000000408087c36 */ /* 0x000fe20008000000 */
[----:B------:R-:W-:Y:S01]  /*ec80*/  PRMT R13, R30, 0x7773, RZ ;  /* 0x000077731e0d7816 */ /* 0x000fe200000000ff */
[----:B------:R-:W-:Y:S01]  /*ec90*/  ULDC UR4, c[0x0][0x248] ;  /* 0x0000920000047ab9 */ /* 0x000fe20000000800 */
[----:B------:R1:W-:Y:S04]  /*eca0*/  @P3 STG.E.U8 desc[UR14][R6.64], R9 ;  /* 0x0000000906003986 */ /* 0x0003e8000c10110e */
[----:B------:R2:W-:Y:S01]  /*ecb0*/  @P4 STG.E.U8 desc[UR14][R4.64], R13 ;  /* 0x0000000d04004986 */ /* 0x0005e2000c10110e */
[C---:B0-----:R-:W-:Y:S01]  /*ecc0*/  IADD3 R2, P4, R8.reuse, R64, RZ ;  /* 0x0000004008027210 */ /* 0x041fe20007f9e0ff */
[----:B-1----:R-:W-:-:S03]  /*ecd0*/  VIADD R9, R8, UR4 ;  /* 0x0000000408097c36 */ /* 0x002fc60008000000 */
[-C--:B------:R-:W-:Y:S01]  /*ece0*/  LEA.HI.X.SX32 R3, R8, R93.reuse, 0x1, P4 ;  /* 0x0000005d08037211 */ /* 0x080fe200020f0eff */
[----:B------:R-:W-:Y:S01]  /*ecf0*/  ULDC UR4, c[0x0][0x248] ;  /* 0x0000920000047ab9 */ /* 0x000fe20000000800 */
[----:B------:R-:W-:Y:S02]  /*ed00*/  IADD3 R6, P6, R9, R64, RZ ;  /* 0x0000004009067210 */ /* 0x000fe40007fde0ff */
[C---:B------:R-:W-:Y:S02]  /*ed10*/  PRMT R11, R31.reuse, 0x7772, RZ ;  /* 0x000077721f0b7816 */ /* 0x040fe400000000ff */
[----:B------:R-:W-:Y:S02]  /*ed20*/  PRMT R31, R31, 0x7773, RZ ;  /* 0x000077731f1f7816 */ /* 0x000fe400000000ff */
[C---:B------:R-:W-:Y:S01]  /*ed30*/  LEA.HI.X.SX32 R7, R9.reuse, R93, 0x1, P6 ;  /* 0x0000005d09077211 */ /* 0x040fe200030f0eff */
[----:B------:R-:W-:Y:S01]  /*ed40*/  VIADD R9, R9, UR4 ;  /* 0x0000000409097c36 */ /* 0x000fe20008000000 */
[----:B------:R-:W-:Y:S01]  /*ed50*/  ISETP.LT.AND P3, PT, R161, UR5, !P0 ;  /* 0x00000005a1007c0c */ /* 0x000fe2000c761270 */
[----:B------:R0:W-:Y:S01]  /*ed60*/  @P5 STG.E.U8 desc[UR14][R2.64], R11 ;  /* 0x0000000b02005986 */ /* 0x0001e2000c10110e */
[----:B------:R-:W-:Y:S01]  /*ed70*/  ULDC UR4, c[0x0][0x248] ;  /* 0x0000920000047ab9 */ /* 0x000fe20000000800 */
[----:B------:R-:W-:-:S02]  /*ed80*/  ULDC UR5, c[0x0][0x22c] ;  /* 0x00008b0000057ab9 */ /* 0x000fc40000000800 */
[----:B------:R1:W-:Y:S01]  /*ed90*/  @P2 STG.E.U8 desc[UR14][R6.64], R31 ;  /* 0x0000001f06002986 */ /* 0x0003e2000c10110e */
[CC--:B--2---:R-:W-:Y:S01]  /*eda0*/  IADD3 R4, P2, R9.reuse, R64.reuse, RZ ;  /* 0x0000004009047210 */ /* 0x0c4fe20007f5e0ff */
[C---:B------:R-:W-:Y:S01]  /*edb0*/  VIADD R8, R9.reuse, UR4 ;  /* 0x0000000409087c36 */ /* 0x040fe20008000000 */
[----:B------:R-:W-:Y:S01]  /*edc0*/  ISETP.LT.AND P4, PT, R162, UR5, !P0 ;  /* 0x00000005a2007c0c */ /* 0x000fe2000c781270 */
[----:B------:R-:W-:Y:S01]  /*edd0*/  ULDC UR4, c[0x0][0x22c] ;  /* 0x00008b0000047ab9 */ /* 0x000fe20000000800 */
[----:B------:R-:W-:Y:S01]  /*ede0*/  LEA.HI.X.SX32 R5, R9, R93, 0x1, P2 ;  /* 0x0000005d09057211 */ /* 0x000fe200010f0eff */
[----:B------:R-:W-:Y:S01]  /*edf0*/  ULDC UR5, c[0x0][0x22c] ;  /* 0x00008b0000057ab9 */ /* 0x000fe20000000800 */
[----:B------:R-:W-:Y:S02]  /*ee00*/  PRMT R9, R36, 0x7770, RZ ;  /* 0x0000777024097816 */ /* 0x000fe400000000ff */
[----:B0-----:R-:W-:-:S03]  /*ee10*/  IADD3 R2, P2, R8, R64, RZ ;  /* 0x0000004008027210 */ /* 0x001fc60007f5e0ff */
[----:B------:R0:W-:Y:S01]  /*ee20*/  @P3 STG.E.U8 desc[UR14][R4.64], R9 ;  /* 0x0000000904003986 */ /* 0x0001e2000c10110e */
[----:B------:R-:W-:Y:S01]  /*ee30*/  ISETP.LT.AND P3, PT, R165, UR4, !P0 ;  /* 0x00000004a5007c0c */ /* 0x000fe2000c761270 */
[----:B------:R-:W-:Y:S01]  /*ee40*/  ULDC UR4, c[0x0][0x248] ;  /* 0x0000920000047ab9 */ /* 0x000fe20000000800 */
[C---:B------:R-:W-:Y:S01]  /*ee50*/  LEA.HI.X.SX32 R3, R8.reuse, R93, 0x1, P2 ;  /* 0x0000005d08037211 */ /* 0x040fe200010f0eff */
[----:B------:R-:W-:Y:S01]  /*ee60*/  VIADD R8, R8, UR4 ;  /* 0x0000000408087c36 */ /* 0x000fe20008000000 */
[----:B------:R-:W-:Y:S01]  /*ee70*/  PRMT R13, R36, 0x7771, RZ ;  /* 0x00007771240d7816 */ /* 0x000fe200000000ff */
[----:B------:R-:W-:Y:S01]  /*ee80*/  ULDC UR4, c[0x0][0x248] ;  /* 0x0000920000047ab9 */ /* 0x000fe20000000800 */
[----:B------:R-:W-:Y:S01]  /*ee90*/  ISETP.LT.AND P6, PT, R163, UR5, !P0 ;  /* 0x00000005a3007c0c */ /* 0x000fe2000c7c1270 */
[----:B------:R-:W-:Y:S02]  /*eea0*/  ULDC UR5, c[0x0][0x22c] ;  /* 0x00008b0000057ab9 */ /* 0x000fe40000000800 */
[----:B------:R2:W-:Y:S01]  /*eeb0*/  @P4 STG.E.U8 desc[UR14][R2.64], R13 ;  /* 0x0000000d02004986 */ /* 0x0005e2000c10110e */
[C---:B-1----:R-:W-:Y:S01]  /*eec0*/  IADD3 R6, P4, R8.reuse, R64, RZ ;  /* 0x0000004008067210 */ /* 0x042fe20007f9e0ff */
[----:B0-----:R-:W-:Y:S01]  /*eed0*/  VIADD R5, R8, UR4 ;  /* 0x0000000408057c36 */ /* 0x001fe20008000000 */
[----:B------:R-:W-:Y:S01]  /*eee0*/  ULDC UR4, c[0x0][0x248] ;  /* 0x0000920000047ab9 */ /* 0x000fe20000000800 */
[----:B------:R-:W-:-:S02]  /*eef0*/  PRMT R11, R37, 0x7770, RZ ;  /* 0x00007770250b7816 */ /* 0x000fc400000000ff */
[-C--:B------:R-:W-:Y:S01]  /*ef00*/  LEA.HI.X.SX32 R7, R8, R93.reuse, 0x1, P4 ;  /* 0x0000005d08077211 */ /* 0x080fe200020f0eff */
[C---:B------:R-:W-:Y:S01]  /*ef10*/  VIADD R8, R5.reuse, UR4 ;  /* 0x0000000405087c36 */ /* 0x040fe20008000000 */
[----:B------:R-:W-:Y:S01]  /*ef20*/  ISETP.LT.AND P5, PT, R164, UR5, !P0 ;  /* 0x00000005a4007c0c */ /* 0x000fe2000c7a1270 */
[----:B------:R-:W-:Y:S01]  /*ef30*/  ULDC UR4, c[0x0][0x248] ;  /* 0x0000920000047ab9 */ /* 0x000fe20000000800 */
[-C--:B------:R-:W-:Y:S01]  /*ef40*/  IADD3 R4, P4, R5, R64.reuse, RZ ;  /* 0x0000004005047210 */ /* 0x080fe20007f9e0ff */
        /* <DEDUP_REMOVED lines=31> */
[C---:B------:R-:W-:Y:S01]  /*f140*/  IADD3 R2, P4, R9.reuse, R64, RZ ;  /* 0x0000004009027210 */ /* 0x040fe20007f9e0ff */
[C---:B0-----:R-:W-:Y:S01]  /*f150*/  VIADD R7, R9.reuse, UR4 ;  /* 0x0000000409077c36 */ /* 0x041fe20008000000 */
[----:B------:R-:W-:Y:S02]  /*f160*/  ULDC UR4, c[0x0][0x248] ;  /* 0x0000920000047ab9 */ /* 0x000fe40000000800 */
[----:B------:R-:W-:Y:S01]  /*f170*/  LEA.HI.X.SX32 R3, R9, R93, 0x1, P4 ;  /* 0x0000005d09037211 */ /* 0x000fe200020f0eff */
[----:B------:R-:W-:Y:S01]  /*f180*/  VIADD R8, R7, UR4 ;  /* 0x0000000407087c36 */ /* 0x000fe20008000000 */
[----:B------:R-:W-:Y:S01]  /*f190*/  PRMT R9, R39, 0x7771, RZ ;  /* 0x0000777127097816 */ /* 0x000fe200000000ff */
[----:B------:R-:W-:Y:S01]  /*f1a0*/  ULDC UR4, c[0x0][0x248] ;  /* 0x0000920000047ab9 */ /* 0x000fe20000000800 */
[----:B------:R-:W-:Y:S01]  /*f1b0*/  ISETP.LT.AND P3, PT, R169, UR5, !P0 ;  /* 0x00000005a9007c0c */ /* 0x000fe2000c761270 */
[----:B------:R-:W-:-:S02]  /*f1c0*/  ULDC UR5, c[0x0][0x22c] ;  /* 0x00008b0000057ab9 */ /* 0x000fc40000000800 */
[----:B------:R0:W-:Y:S01]  /*f1d0*/  @P6 STG.E.U8 desc[UR14][R2.64], R9 ;  /* 0x0000000902006986 */ /* 0x0001e2000c10110e */
[CC--:B-1----:R-:W-:Y:S02]  /*f1e0*/  IADD3 R4, P6, R8.reuse, R64.reuse, RZ ;  /* 0x0000004008047210 */ /* 0x0c2fe40007fde0ff */
[----:B------:R-:W-:Y:S02]  /*f1f0*/  IADD3 R6, P4, R7, R64, RZ ;  /* 0x0000004007067210 */ /* 0x000fe40007f9e0ff */
[C---:B------:R-:W-:Y:S01]  /*f200*/  LEA.HI.X.SX32 R5, R8.reuse, R93, 0x1, P6 ;  /* 0x0000005d08057211 */ /* 0x040fe200030f0eff */
[----:B------:R-:W-:Y:S01]  /*f210*/  VIADD R8, R8, UR4 ;  /* 0x0000000408087c36 */ /* 0x000fe20008000000 */
[----:B------:R-:W-:Y:S01]  /*f220*/  ULDC UR4, c[0x0][0x248] ;  /* 0x0000920000047ab9 */ /* 0x000fe20000000800 */
[----:B------:R-:W-:Y:S01]  /*f230*/  ISETP.LT.AND P5, PT, R171, UR5, !P0 ;  /* 0x00000005ab007c0c */ /* 0x000fe2000c7a1270 */
[----:B------:R-:W-:Y:S01]  /*f240*/  ULDC UR5, c[0x0][0x22c] ;  /* 0x00008b0000057ab9 */ /* 0x000fe20000000800 */
[----:B------:R-:W-:-:S02]  /*f250*/  PRMT R11, R36, 0x7772, RZ ;  /* 0x00007772240b7816 */ /* 0x000fc400000000ff */
[----:B------:R-:W-:Y:S01]  /*f260*/  LEA.HI.X.SX32 R7, R7, R93, 0x1, P4 ;  /* 0x0000005d07077211 */ /* 0x000fe200020f0eff */
[----:B0-----:R-:W-:Y:S01]  /*f270*/  VIADD R9, R8, UR4 ;  /* 0x0000000408097c36 */ /* 0x001fe20008000000 */
[----:B------:R-:W-:Y:S01]  /*f280*/  PRMT R13, R36, 0x7773, RZ ;  /* 0x00007773240d7816 */ /* 0x000fe200000000ff */
[----:B------:R-:W-:Y:S01]  /*f290*/  ULDC UR4, c[0x0][0x248] ;  /* 0x0000920000047ab9 */ /* 0x000fe20000000800 */
[----:B------:R-:W-:Y:S01]  /*f2a0*/  ISETP.LT.AND P4, PT, R172, UR5, !P0 ;  /* 0x00000005ac007c0c */ /* 0x000fe2000c781270 */
[----:B------:R-:W-:Y:S01]  /*f2b0*/  ULDC UR5, c[0x0][0x22c] ;  /* 0x00008b0000057ab9 */ /* 0x000fe20000000800 */
[----:B------:R0:W-:Y:S01]  /*f2c0*/  @P3 STG.E.U8 desc[UR14][R6.64], R11 ;  /* 0x0000000b06003986 */ /* 0x0001e2000c10110e */
[----:B------:R-:W-:Y:S01]  /*f2d0*/  VIADD R10, R9, UR4 ;  /* 0x00000004090a7c36 */ /* 0x000fe20008000000 */
[----:B------:R-:W-:Y:S01]  /*f2e0*/  ISETP.LT.AND P3, PT, R173, UR5, !P0 ;  /* 0x00000005ad007c0c */ /* 0x000fe2000c761270 */
[----:B------:R-:W-:Y:S01]  /*f2f0*/  ULDC UR5, c[0x0][0x248] ;  /* 0x0000920000057ab9 */ /* 0x000fe20000000800 */
[----:B------:R1:W-:Y:S01]  /*f300*/  @P2 STG.E.U8 desc[UR14][R4.64], R13 ;  /* 0x0000000d04002986 */ /* 0x0003e2000c10110e */
[----:B------:R-:W-:Y:S01]  /*f310*/  IADD3 R2, P2, R8, R64, RZ ;  /* 0x0000004008027210 */ /* 0x000fe20007f5e0ff */
[----:B------:R-:W-:-:S03]  /*f320*/  ULDC UR4, c[0x0][0x248] ;  /* 0x0000920000047ab9 */ /* 0x000fc60000000800 */
[-C--:B------:R-:W-:Y:S01]  /*f330*/  LEA.HI.X.SX32 R3, R8, R93.reuse, 0x1, P2 ;  /* 0x0000005d08037211 */ /* 0x080fe200010f0eff */
[C---:B0-----:R-:W-:Y:S01]  /*f340*/  VIADD R11, R10.reuse, UR5 ;  /* 0x000000050a0b7c36 */ /* 0x041fe20008000000 */
[-C--:B------:R-:W-:Y:S01]  /*f350*/  IADD3 R6, P2, R9, R64.reuse, RZ ;  /* 0x0000004009067210 */ /* 0x080fe20007f5e0ff */
[----:B------:R-:W-:Y:S01]  /*f360*/  ULDC UR5, c[0x0][0x248] ;  /* 0x0000920000057ab9 */ /* 0x000fe20000000800 */
[CC--:B-1----:R-:W-:Y:S01]  /*f370*/  IADD3 R4, P6, R10.reuse, R64.reuse, RZ ;  /* 0x000000400a047210 */ /* 0x0c2fe20007fde0ff */
[----:B------:R-:W-:Y:S01]  /*f380*/  VIADD R12, R11, UR4 ;  /* 0x000000040b0c7c36 */ /* 0x000fe20008000000 */
[-C--:B------:R-:W-:Y:S01]  /*f390*/  LEA.HI.X.SX32 R7, R9, R93.reuse, 0x1, P2 ;  /* 0x0000005d09077211 */ /* 0x080fe200010f0eff */
[----:B------:R-:W-:Y:S01]  /*f3a0*/  ULDC UR4, c[0x0][0x22c] ;  /* 0x00008b0000047ab9 */ /* 0x000fe20000000800 */
[----:B------:R-:W-:Y:S02]  /*f3b0*/  LEA.HI.X.SX32 R5, R10, R93, 0x1, P6 ;  /* 0x0000005d0a057211 */ /* 0x000fe400030f0eff */
[----:B------:R-:W-:-:S02]  /*f3c0*/  IADD3 R8, P6, R11, R64, RZ ;  /* 0x000000400b087210 */ /* 0x000fc40007fde0ff */
[CC--:B------:R-:W-:Y:S01]  /*f3d0*/  IADD3 R10, P2, R12.reuse, R64.reuse, RZ ;  /* 0x000000400c0a7210 */ /* 0x0c0fe20007f5e0ff */
[C---:B------:R-:W-:Y:S01]  /*f3e0*/  VIADD R13, R12.reuse, UR5 ;  /* 0x000000050c0d7c36 */ /* 0x040fe20008000000 */
[-C--:B------:R-:W-:Y:S02]  /*f3f0*/  LEA.HI.X.SX32 R9, R11, R93.reuse, 0x1, P6 ;  /* 0x0000005d0b097211 */ /* 0x080fe400030f0eff */
[----:B------:R-:W-:Y:S02]  /*f400*/  LEA.HI.X.SX32 R11, R12, R93, 0x1, P2 ;  /* 0x0000005d0c0b7211 */ /* 0x000fe400010f0eff */
[----:B------:R-:W-:Y:S02]  /*f410*/  ISETP.LT.AND P2, PT, R174, UR6, !P0 ;  /* 0x00000006ae007c0c */ /* 0x000fe4000c741270 */
[----:B------:R-:W-:Y:S02]  /*f420*/  ISETP.LT.AND P0, PT, R0, UR4, !P0 ;  /* 0x0000000400007c0c */ /* 0x000fe4000c701270 */
[----:B------:R-:W-:-:S02]  /*f430*/  IADD3 R64, P6, R13, R64, RZ ;  /* 0x000000400d407210 */ /* 0x000fc40007fde0ff */
[C---:B------:R-:W-:Y:S02]  /*f440*/  PRMT R19, R37.reuse, 0x7773, RZ ;  /* 0x0000777325137816 */ /* 0x040fe400000000ff */
[----:B------:R-:W-:Y:S02]  /*f450*/  PRMT R37, R37, 0x7772, RZ ;  /* 0x0000777225257816 */ /* 0x000fe400000000ff */
[----:B------:R-:W-:Y:S02]  /*f460*/  LEA.HI.X.SX32 R65, R13, R93, 0x1, P6 ;  /* 0x0000005d0d417211 */ /* 0x000fe400030f0eff */
[C---:B------:R-:W-:Y:S02]  /*f470*/  PRMT R17, R38.reuse, 0x7772, RZ ;  /* 0x0000777226117816 */ /* 0x040fe400000000ff */
[----:B------:R-:W-:Y:S02]  /*f480*/  PRMT R15, R38, 0x7773, RZ ;  /* 0x00007773260f7816 */ /* 0x000fe400000000ff */
[C---:B------:R-:W-:Y:S01]  /*f490*/  PRMT R13, R39.reuse, 0x7773, RZ ;  /* 0x00007773270d7816 */ /* 0x040fe200000000ff */
[----:B------:R0:W-:Y:S01]  /*f4a0*/  @P5 STG.E.U8 desc[UR14][R2.64], R37 ;  /* 0x0000002502005986 */ /* 0x0001e2000c10110e */
[----:B------:R-:W-:-:S03]  /*f4b0*/  PRMT R39, R39, 0x7772, RZ ;  /* 0x0000777227277816 */ /* 0x000fc600000000ff */
[----:B------:R0:W-:Y:S04]  /*f4c0*/  @P4 STG.E.U8 desc[UR14][R6.64], R19 ;  /* 0x0000001306004986 */ /* 0x0001e8000c10110e */
[----:B------:R0:W-:Y:S04]  /*f4d0*/  @P3 STG.E.U8 desc[UR14][R4.64], R17 ;  /* 0x0000001104003986 */ /* 0x0001e8000c10110e */
[----:B------:R0:W-:Y:S04]  /*f4e0*/  @P2 STG.E.U8 desc[UR14][R8.64], R15 ;  /* 0x0000000f08002986 */ /* 0x0001e8000c10110e */
[----:B------:R0:W-:Y:S01]  /*f4f0*/  @P0 STG.E.U8 desc[UR14][R10.64], R39 ;  /* 0x000000270a000986 */ /* 0x0001e2000c10110e */
[----:B------:R-:W-:Y:S05]  /*f500*/  @!P1 EXIT ;  /* 0x000000000000994d */ /* 0x000fea0003800000 */
[----:B------:R-:W-:Y:S01]  /*f510*/  STG.E.U8 desc[UR14][R64.64], R13 ;  /* 0x0000000d40007986 */ /* 0x000fe2000c10110e */
[----:B------:R-:W-:Y:S05]  /*f520*/  EXIT ;  /* 0x000000000000794d */ /* 0x000fea0003800000 */
.L_x_3:
[----:B------:R-:W-:-:S00]  /*f530*/  BRA `(.L_x_3) ;  /* 0xfffffffc00fc7947 */ /* 0x000fc0000383ffff */
[----:B------:R-:W-:-:S00]  /*f540*/  NOP ;  /* 0x0000000000007918 */ /* 0x000fc00000000000 */
        /* <DEDUP_REMOVED lines=11> */
.L_x_4:


//--------------------- .nv.shared.matmul_kernel  --------------------------
	.section	.nv.shared.matmul_kernel,"aw",@nobits
	.sectionflags	@""
	.align	16
	.zero		1024


//--------------------- .nv.shared.reserved.0     --------------------------
	.section	.nv.shared.reserved.0,"aw",@nobits
	.weak		__nv_reservedSMEM_offset_0_alias
	.size		__nv_reservedSMEM_offset_0_alias, 0, 0
	.other		__nv_reservedSMEM_offset_0_alias,@"STO_CUDA_RESERVED_SHARED STV_DEFAULT"
__nv_reservedSMEM_offset_0_alias:
	.zero		0


//--------------------- .nv.constant0.matmul_kernel --------------------------
	.section	.nv.constant0.matmul_kernel,"a",@progbits
	.sectionflags	@""
	.align	4
.nv.constant0.matmul_kernel:
	.zero		608


//--------------------- SYMBOLS --------------------------

	.type		.nv.reservedSmem.offset0,@object
	.size		.nv.reservedSmem.offset0,0x4
